	.target	sm_100a

	.elftype	@"ET_EXEC"


//--------------------- .note.nv.tkinfo           --------------------------
	.section	.note.nv.tkinfo,"",@"SHT_NOTE"
	.sectionflags	@"SHF_NOTE_NV_TKINFO"
	.tkinfo
        /*0018*/ 	.word	0x00000002
        /*0030*/ 	.string	""
        /*0030*/ 	.string	"ptxas"
        /*0030*/ 	.string	"Cuda compilation tools, release 13.0, V13.0.88"
        /*0030*/ 	.string	"Build cuda_13.0.r13.0/compiler.36424714_0"
        /*0030*/ 	.string	"-arch sm_100a -m 64 "



//--------------------- .note.nv.cuinfo           --------------------------
	.section	.note.nv.cuinfo,"",@"SHT_NOTE"
	.sectionflags	@"SHF_NOTE_NV_CUINFO"
        /*0018*/ 	.short	0x0002
        /*001a*/ 	.short	0x0064
        /*001c*/ 	.short	0x0082
	.zero		2


//--------------------- .nv.info                  --------------------------
	.section	.nv.info,"",@"SHT_CUDA_INFO"
	.align	4


	//----- nvinfo : EIATTR_REGCOUNT
	.align		4
        /*0000*/ 	.byte	0x04, 0x2f
        /*0002*/ 	.short	(.L_19 - .L_18)
	.align		4
.L_18:
        /*0004*/ 	.word	index@(_ZN7cutlass13device_kernelINS_4conv6kernel13ConvUniversalINS1_16ConvProblemShapeILNS1_8OperatorE1ELi2EEENS1_10collective14CollectiveConvINS1_47MainloopSm100TmaUmmaWarpSpecializedImplicitGemmILS5_1ELi20ELi2ELi1ELi2EN4cute5tupleIJNSA_1CILi2EEENSC_ILi1EEESE_EEEEENSB_IJNSC_ILi256EEENSC_ILi64EEENSB_IJSI_EEEEEENS_12float_e4m3_tESL_NSA_8TiledMMAINSA_8MMA_AtomIJNSA_10MMA_TraitsINSA_25SM100_MMA_F8F6F4_2x1SM_SSEJSL_SL_fSH_SI_NSA_17integral_constantINSA_4UMMA5MajorELSS_0EEENSQ_ISS_LSS_1EEENSQ_INSR_7ScaleInELSV_0EEESW_EEEEEENSA_6LayoutINSB_IJSE_SE_SE_EEENSB_IJNSC_ILi0EEES11_S11_EEEEENSB_IJNSA_10UnderscoreES14_S14_EEEEENS7_6detail27Sm100ImplicitGemmTileTraitsINSA_25SM100_TMA_2SM_LOAD_IM2COLENSA_14ComposedLayoutINSA_7SwizzleILi2ELi4ELi3EEENSA_18smem_ptr_flag_bitsILi8EEENSZ_INSB_IJNSC_ILi8EEESI_EEENSB_IJSI_SE_EEEEEEEvEENS18_INSA_18SM100_TMA_2SM_LOADENS1A_INS1B_ILi1ELi4ELi3EEES1E_NSZ_INSB_IJNSC_ILi32EEES1F_EEENSB_IJSE_S1N_EEEEEEEvEEEENS_8epilogue10collective18CollectiveEpilogueINS1U_23Sm100TmaWarpSpecializedILi1ELi1ELi64ELb0ELb0EEEJNSB_IJNSC_ILi128EEESI_SJ_EEENSB_IJNSZ_IS1Z_SE_EENSZ_ISI_SE_EEEEESL_NSB_IJNSB_IJlllEEESE_S11_EEESL_S25_NS1U_6fusion15FusionCallbacksIS1Y_NS26_17LinearCombinationISL_fSL_fLNS_15FloatRoundStyleE2EEES20_S23_JEEENSA_5SM1004TMEM4LOAD26SM100_TMEM_LOAD_32dp32b64xENSA_20SM90_TMA_LOAD_IM2COLES1J_NSA_39AutoVectorizingCopyWithAssumedAlignmentILi128EEENSA_21SM90_TMA_STORE_IM2COLES1J_S2I_S2I_EEEvvEEEEvNT_6ParamsE)
        /*0008*/ 	.word	0x000000a8


	//----- nvinfo : EIATTR_FRAME_SIZE
	.align		4
.L_19:
        /*000c*/ 	.byte	0x04, 0x11
        /*000e*/ 	.short	(.L_21 - .L_20)
	.align		4
.L_20:
        /*0010*/ 	.word	index@($__internal_2_$__cuda_sm10x_tcgen05_guardrail_trap_unallocated_columns_being_dealloced)
        /*0014*/ 	.word	0x00000008


	//----- nvinfo : EIATTR_FRAME_SIZE
	.align		4
.L_21:
        /*0018*/ 	.byte	0x04, 0x11
        /*001a*/ 	.short	(.L_23 - .L_22)
	.align		4
.L_22:
        /*001c*/ 	.word	index@($__internal_1_$__cuda_sm10x_tcgen05_guardrail_trap_phase_invalid_during_alloc)
        /*0020*/ 	.word	0x00000008


	//----- nvinfo : EIATTR_FRAME_SIZE
	.align		4
.L_23:
        /*0024*/ 	.byte	0x04, 0x11
        /*0026*/ 	.short	(.L_25 - .L_24)
	.align		4
.L_24:
        /*0028*/ 	.word	index@($__internal_0_$__cuda_sm10x_tcgen05_guardrail_trap_col_being_dealloced_not_returned_by_alloc)
        /*002c*/ 	.word	0x00000008


	//----- nvinfo : EIATTR_FRAME_SIZE
	.align		4
.L_25:
        /*0030*/ 	.byte	0x04, 0x11
        /*0032*/ 	.short	(.L_27 - .L_26)
	.align		4
.L_26:
        /*0034*/ 	.word	index@(_ZN7cutlass13device_kernelINS_4conv6kernel13ConvUniversalINS1_16ConvProblemShapeILNS1_8OperatorE1ELi2EEENS1_10collective14CollectiveConvINS1_47MainloopSm100TmaUmmaWarpSpecializedImplicitGemmILS5_1ELi20ELi2ELi1ELi2EN4cute5tupleIJNSA_1CILi2EEENSC_ILi1EEESE_EEEEENSB_IJNSC_ILi256EEENSC_ILi64EEENSB_IJSI_EEEEEENS_12float_e4m3_tESL_NSA_8TiledMMAINSA_8MMA_AtomIJNSA_10MMA_TraitsINSA_25SM100_MMA_F8F6F4_2x1SM_SSEJSL_SL_fSH_SI_NSA_17integral_constantINSA_4UMMA5MajorELSS_0EEENSQ_ISS_LSS_1EEENSQ_INSR_7ScaleInELSV_0EEESW_EEEEEENSA_6LayoutINSB_IJSE_SE_SE_EEENSB_IJNSC_ILi0EEES11_S11_EEEEENSB_IJNSA_10UnderscoreES14_S14_EEEEENS7_6detail27Sm100ImplicitGemmTileTraitsINSA_25SM100_TMA_2SM_LOAD_IM2COLENSA_14ComposedLayoutINSA_7SwizzleILi2ELi4ELi3EEENSA_18smem_ptr_flag_bitsILi8EEENSZ_INSB_IJNSC_ILi8EEESI_EEENSB_IJSI_SE_EEEEEEEvEENS18_INSA_18SM100_TMA_2SM_LOADENS1A_INS1B_ILi1ELi4ELi3EEES1E_NSZ_INSB_IJNSC_ILi32EEES1F_EEENSB_IJSE_S1N_EEEEEEEvEEEENS_8epilogue10collective18CollectiveEpilogueINS1U_23Sm100TmaWarpSpecializedILi1ELi1ELi64ELb0ELb0EEEJNSB_IJNSC_ILi128EEESI_SJ_EEENSB_IJNSZ_IS1Z_SE_EENSZ_ISI_SE_EEEEESL_NSB_IJNSB_IJlllEEESE_S11_EEESL_S25_NS1U_6fusion15FusionCallbacksIS1Y_NS26_17LinearCombinationISL_fSL_fLNS_15FloatRoundStyleE2EEES20_S23_JEEENSA_5SM1004TMEM4LOAD26SM100_TMEM_LOAD_32dp32b64xENSA_20SM90_TMA_LOAD_IM2COLES1J_NSA_39AutoVectorizingCopyWithAssumedAlignmentILi128EEENSA_21SM90_TMA_STORE_IM2COLES1J_S2I_S2I_EEEvvEEEEvNT_6ParamsE)
        /*0038*/ 	.word	0x00000008


	//----- nvinfo : EIATTR_MIN_STACK_SIZE
	.align		4
.L_27:
        /*003c*/ 	.byte	0x04, 0x12
        /*003e*/ 	.short	(.L_29 - .L_28)
	.align		4
.L_28:
        /*0040*/ 	.word	index@(_ZN7cutlass13device_kernelINS_4conv6kernel13ConvUniversalINS1_16ConvProblemShapeILNS1_8OperatorE1ELi2EEENS1_10collective14CollectiveConvINS1_47MainloopSm100TmaUmmaWarpSpecializedImplicitGemmILS5_1ELi20ELi2ELi1ELi2EN4cute5tupleIJNSA_1CILi2EEENSC_ILi1EEESE_EEEEENSB_IJNSC_ILi256EEENSC_ILi64EEENSB_IJSI_EEEEEENS_12float_e4m3_tESL_NSA_8TiledMMAINSA_8MMA_AtomIJNSA_10MMA_TraitsINSA_25SM100_MMA_F8F6F4_2x1SM_SSEJSL_SL_fSH_SI_NSA_17integral_constantINSA_4UMMA5MajorELSS_0EEENSQ_ISS_LSS_1EEENSQ_INSR_7ScaleInELSV_0EEESW_EEEEEENSA_6LayoutINSB_IJSE_SE_SE_EEENSB_IJNSC_ILi0EEES11_S11_EEEEENSB_IJNSA_10UnderscoreES14_S14_EEEEENS7_6detail27Sm100ImplicitGemmTileTraitsINSA_25SM100_TMA_2SM_LOAD_IM2COLENSA_14ComposedLayoutINSA_7SwizzleILi2ELi4ELi3EEENSA_18smem_ptr_flag_bitsILi8EEENSZ_INSB_IJNSC_ILi8EEESI_EEENSB_IJSI_SE_EEEEEEEvEENS18_INSA_18SM100_TMA_2SM_LOADENS1A_INS1B_ILi1ELi4ELi3EEES1E_NSZ_INSB_IJNSC_ILi32EEES1F_EEENSB_IJSE_S1N_EEEEEEEvEEEENS_8epilogue10collective18CollectiveEpilogueINS1U_23Sm100TmaWarpSpecializedILi1ELi1ELi64ELb0ELb0EEEJNSB_IJNSC_ILi128EEESI_SJ_EEENSB_IJNSZ_IS1Z_SE_EENSZ_ISI_SE_EEEEESL_NSB_IJNSB_IJlllEEESE_S11_EEESL_S25_NS1U_6fusion15FusionCallbacksIS1Y_NS26_17LinearCombinationISL_fSL_fLNS_15FloatRoundStyleE2EEES20_S23_JEEENSA_5SM1004TMEM4LOAD26SM100_TMEM_LOAD_32dp32b64xENSA_20SM90_TMA_LOAD_IM2COLES1J_NSA_39AutoVectorizingCopyWithAssumedAlignmentILi128EEENSA_21SM90_TMA_STORE_IM2COLES1J_S2I_S2I_EEEvvEEEEvNT_6ParamsE)
        /*0044*/ 	.word	0x00000008
.L_29:


//--------------------- .nv.compat                --------------------------
	.section	.nv.compat,"",@"SHT_CUDA_COMPAT_INFO"
	.align	4
        /*0000*/ 	.byte	0x02, 0x09, 0x01, 0x00, 0x02, 0x02, 0x02, 0x00, 0x02, 0x05, 0x05, 0x00, 0x03, 0x07, 0x01, 0x01
        /*0010*/ 	.byte	0x02, 0x03, 0x01, 0x00, 0x02, 0x06, 0x01, 0x00, 0x04, 0x0b, 0x08, 0x00, 0x09, 0x00, 0x00, 0x00
        /*0020*/ 	.byte	0x00, 0x00, 0x00, 0x00


//--------------------- .nv.info._ZN7cutlass13device_kernelINS_4conv6kernel13ConvUniversalINS1_16ConvProblemShapeILNS1_8OperatorE1ELi2EEENS1_10collective14CollectiveConvINS1_47MainloopSm100TmaUmmaWarpSpecializedImplicitGemmILS5_1ELi20ELi2ELi1ELi2EN4cute5tupleIJNSA_1CILi2EEENSC_ILi1EEESE_EEEEENSB_IJNSC_ILi256EEENSC_ILi64EEENSB_IJSI_EEEEEENS_12float_e4m3_tESL_NSA_8TiledMMAINSA_8MMA_AtomIJNSA_10MMA_TraitsINSA_25SM100_MMA_F8F6F4_2x1SM_SSEJSL_SL_fSH_SI_NSA_17integral_constantINSA_4UMMA5MajorELSS_0EEENSQ_ISS_LSS_1EEENSQ_INSR_7ScaleInELSV_0EEESW_EEEEEENSA_6LayoutINSB_IJSE_SE_SE_EEENSB_IJNSC_ILi0EEES11_S11_EEEEENSB_IJNSA_10UnderscoreES14_S14_EEEEENS7_6detail27Sm100ImplicitGemmTileTraitsINSA_25SM100_TMA_2SM_LOAD_IM2COLENSA_14ComposedLayoutINSA_7SwizzleILi2ELi4ELi3EEENSA_18smem_ptr_flag_bitsILi8EEENSZ_INSB_IJNSC_ILi8EEESI_EEENSB_IJSI_SE_EEEEEEEvEENS18_INSA_18SM100_TMA_2SM_LOADENS1A_INS1B_ILi1ELi4ELi3EEES1E_NSZ_INSB_IJNSC_ILi32EEES1F_EEENSB_IJSE_S1N_EEEEEEEvEEEENS_8epilogue10collective18CollectiveEpilogueINS1U_23Sm100TmaWarpSpecializedILi1ELi1ELi64ELb0ELb0EEEJNSB_IJNSC_ILi128EEESI_SJ_EEENSB_IJNSZ_IS1Z_SE_EENSZ_ISI_SE_EEEEESL_NSB_IJNSB_IJlllEEESE_S11_EEESL_S25_NS1U_6fusion15FusionCallbacksIS1Y_NS26_17LinearCombinationISL_fSL_fLNS_15FloatRoundStyleE2EEES20_S23_JEEENSA_5SM1004TMEM4LOAD26SM100_TMEM_LOAD_32dp32b64xENSA_20SM90_TMA_LOAD_IM2COLES1J_NSA_39AutoVectorizingCopyWithAssumedAlignmentILi128EEENSA_21SM90_TMA_STORE_IM2COLES1J_S2I_S2I_EEEvvEEEEvNT_6ParamsE --------------------------
	.section	.nv.info._ZN7cutlass13device_kernelINS_4conv6kernel13ConvUniversalINS1_16ConvProblemShapeILNS1_8OperatorE1ELi2EEENS1_10collective14CollectiveConvINS1_47MainloopSm100TmaUmmaWarpSpecializedImplicitGemmILS5_1ELi20ELi2ELi1ELi2EN4cute5tupleIJNSA_1CILi2EEENSC_ILi1EEESE_EEEEENSB_IJNSC_ILi256EEENSC_ILi64EEENSB_IJSI_EEEEEENS_12float_e4m3_tESL_NSA_8TiledMMAINSA_8MMA_AtomIJNSA_10MMA_TraitsINSA_25SM100_MMA_F8F6F4_2x1SM_SSEJSL_SL_fSH_SI_NSA_17integral_constantINSA_4UMMA5MajorELSS_0EEENSQ_ISS_LSS_1EEENSQ_INSR_7ScaleInELSV_0EEESW_EEEEEENSA_6LayoutINSB_IJSE_SE_SE_EEENSB_IJNSC_ILi0EEES11_S11_EEEEENSB_IJNSA_10UnderscoreES14_S14_EEEEENS7_6detail27Sm100ImplicitGemmTileTraitsINSA_25SM100_TMA_2SM_LOAD_IM2COLENSA_14ComposedLayoutINSA_7SwizzleILi2ELi4ELi3EEENSA_18smem_ptr_flag_bitsILi8EEENSZ_INSB_IJNSC_ILi8EEESI_EEENSB_IJSI_SE_EEEEEEEvEENS18_INSA_18SM100_TMA_2SM_LOADENS1A_INS1B_ILi1ELi4ELi3EEES1E_NSZ_INSB_IJNSC_ILi32EEES1F_EEENSB_IJSE_S1N_EEEEEEEvEEEENS_8epilogue10collective18CollectiveEpilogueINS1U_23Sm100TmaWarpSpecializedILi1ELi1ELi64ELb0ELb0EEEJNSB_IJNSC_ILi128EEESI_SJ_EEENSB_IJNSZ_IS1Z_SE_EENSZ_ISI_SE_EEEEESL_NSB_IJNSB_IJlllEEESE_S11_EEESL_S25_NS1U_6fusion15FusionCallbacksIS1Y_NS26_17LinearCombinationISL_fSL_fLNS_15FloatRoundStyleE2EEES20_S23_JEEENSA_5SM1004TMEM4LOAD26SM100_TMEM_LOAD_32dp32b64xENSA_20SM90_TMA_LOAD_IM2COLES1J_NSA_39AutoVectorizingCopyWithAssumedAlignmentILi128EEENSA_21SM90_TMA_STORE_IM2COLES1J_S2I_S2I_EEEvvEEEEvNT_6ParamsE,"",@"SHT_CUDA_INFO"
	.sectionflags	@""
	.align	4


	//----- nvinfo : EIATTR_CUDA_API_VERSION
	.align		4
        /*0000*/ 	.byte	0x04, 0x37
        /*0002*/ 	.short	(.L_31 - .L_30)
.L_30:
        /*0004*/ 	.word	0x00000082


	//----- nvinfo : EIATTR_KPARAM_INFO
	.align		4
.L_31:
        /*0008*/ 	.byte	0x04, 0x17
        /*000a*/ 	.short	(.L_33 - .L_32)
.L_32:
        /*000c*/ 	.word	0x00000000
        /*0010*/ 	.short	0x0000
        /*0012*/ 	.short	0x0000
        /*0014*/ 	.byte	0x00, 0xf0, 0x01, 0x20


	//----- nvinfo : EIATTR_AT_ENTRY_FRAGMENTS
	.align		4
.L_33:
        /*0018*/ 	.byte	0x04, 0x4f
        /*001a*/ 	.short	(.L_35 - .L_34)


	//   ....[0]....
.L_34:
        /*001c*/ 	.word	0x00000007


	//----- nvinfo : EIATTR_RESERVED_SMEM_USED
	.align		4
.L_35:
        /*0020*/ 	.byte	0x01, 0x41
	.zero		2


	//----- nvinfo : EIATTR_SPARSE_MMA_MASK
	.align		4
        /*0024*/ 	.byte	0x03, 0x50
        /*0026*/ 	.short	0x0000


	//----- nvinfo : EIATTR_TCGEN05_2CTA_USED
	.align		4
        /*0028*/ 	.byte	0x01, 0x52
	.zero		2


	//----- nvinfo : EIATTR_MAXREG_COUNT
	.align		4
        /*002c*/ 	.byte	0x03, 0x1b
        /*002e*/ 	.short	0x00ff


	//----- nvinfo : EIATTR_NUM_BARRIERS
	.align		4
        /*0030*/ 	.byte	0x02, 0x4c
        /*0032*/ 	.byte	0x07
	.zero		1


	//----- nvinfo : EIATTR_EXTERNS
	.align		4
        /*0034*/ 	.byte	0x04, 0x0f
        /*0036*/ 	.short	(.L_37 - .L_36)


	//   ....[0]....
	.align		4
.L_36:
        /*0038*/ 	.word	index@(__assertfail)


	//----- nvinfo : EIATTR_MERCURY_ISA_VERSION
	.align		4
.L_37:
        /*003c*/ 	.byte	0x03, 0x5f
        /*003e*/ 	.short	0x0101


	//----- nvinfo : EIATTR_INT_WARP_WIDE_INSTR_OFFSETS
	.align		4
        /*0040*/ 	.byte	0x04, 0x31
        /*0042*/ 	.short	(.L_39 - .L_38)


	//   ....[0]....
.L_38:
        /*0044*/ 	.word	0x00000e20


	//   ....[1]....
        /*0048*/ 	.word	0x00000ed0


	//   ....[2]....
        /*004c*/ 	.word	0x00004c40


	//   ....[3]....
        /*0050*/ 	.word	0x00004c60


	//   ....[4]....
        /*0054*/ 	.word	0x00004c90


	//   ....[5]....
        /*0058*/ 	.word	0x00005800


	//   ....[6]....
        /*005c*/ 	.word	0x000059c0


	//----- nvinfo : EIATTR_COOP_GROUP_MASK_REGIDS
	.align		4
.L_39:
        /*0060*/ 	.byte	0x04, 0x29
        /*0062*/ 	.short	(.L_41 - .L_40)


	//   ....[0]....
.L_40:
        /*0064*/ 	.word	0xffffffff


	//   ....[1]....
        /*0068*/ 	.word	0xffffffff


	//   ....[2]....
        /*006c*/ 	.word	0xffffffff


	//   ....[3]....
        /*0070*/ 	.word	0xffffffff


	//   ....[4]....
        /*0074*/ 	.word	0xffffffff


	//   ....[5]....
        /*0078*/ 	.word	0xffffffff


	//   ....[6]....
        /*007c*/ 	.word	0xffffffff


	//   ....[7]....
        /*0080*/ 	.word	0xffffffff


	//   ....[8]....
        /*0084*/ 	.word	0xffffffff


	//   ....[9]....
        /*0088*/ 	.word	0xffffffff


	//   ....[10]....
        /*008c*/ 	.word	0xffffffff


	//   ....[11]....
        /*0090*/ 	.word	0xffffffff


	//   ....[12]....
        /*0094*/ 	.word	0xffffffff


	//----- nvinfo : EIATTR_COOP_GROUP_INSTR_OFFSETS
	.align		4
.L_41:
        /*0098*/ 	.byte	0x04, 0x28
        /*009a*/ 	.short	(.L_43 - .L_42)


	//   ....[0]....
.L_42:
        /*009c*/ 	.word	0x000000d0


	//   ....[1]....
        /*00a0*/ 	.word	0x00000540


	//   ....[2]....
        /*00a4*/ 	.word	0x00000910


	//   ....[3]....
        /*00a8*/ 	.word	0x00000a50


	//   ....[4]....
        /*00ac*/ 	.word	0x00000b50


	//   ....[5]....
        /*00b0*/ 	.word	0x00000ca0


	//   ....[6]....
        /*00b4*/ 	.word	0x00000f40


	//   ....[7]....
        /*00b8*/ 	.word	0x000025e0


	//   ....[8]....
        /*00bc*/ 	.word	0x00003c20


	//   ....[9]....
        /*00c0*/ 	.word	0x000040f0


	//   ....[10]....
        /*00c4*/ 	.word	0x00004120


	//   ....[11]....
        /*00c8*/ 	.word	0x00004b60


	//   ....[12]....
        /*00cc*/ 	.word	0x00004d60


	//----- nvinfo : EIATTR_VRC_CTA_INIT_COUNT
	.align		4
.L_43:
        /*00d0*/ 	.byte	0x02, 0x4a
        /*00d2*/ 	.byte	0x80
	.zero		1


	//----- nvinfo : EIATTR_SYSCALL_OFFSETS
	.align		4
        /*00d4*/ 	.byte	0x04, 0x46
        /*00d6*/ 	.short	(.L_45 - .L_44)


	//   ....[0]....
.L_44:
        /*00d8*/ 	.word	0x00006530


	//   ....[1]....
        /*00dc*/ 	.word	0x00006670


	//   ....[2]....
        /*00e0*/ 	.word	0x00006e50


	//----- nvinfo : EIATTR_MBARRIER_INSTR_OFFSETS
	.align		4
.L_45:
        /*00e4*/ 	.byte	0x04, 0x39
        /*00e6*/ 	.short	(.L_47 - .L_46)


	//   ....[0]....
.L_46:
        /*00e8*/ 	.word	0x00000670
        /*00ec*/ 	.word	0x000000ff
        /*00f0*/ 	.word	0x00000000
        /*00f4*/ 	.short	0x0100
        /*00f6*/ 	.byte	0x04
	.zero		1


	//   ....[1]....
        /*00f8*/ 	.word	0x00000680
        /*00fc*/ 	.word	0x000000ff
        /*0100*/ 	.word	0x000000a0
        /*0104*/ 	.short	0x0100
        /*0106*/ 	.byte	0x04
	.zero		1


	//   ....[2]....
        /*0108*/ 	.word	0x00000690
        /*010c*/ 	.word	0x000000ff
        /*0110*/ 	.word	0x00000008
        /*0114*/ 	.short	0x0100
        /*0116*/ 	.byte	0x04
	.zero		1


	//   ....[3]....
        /*0118*/ 	.word	0x000006a0
        /*011c*/ 	.word	0x000000ff
        /*0120*/ 	.word	0x000000a8
        /*0124*/ 	.short	0x0100
        /*0126*/ 	.byte	0x04
	.zero		1


	//   ....[4]....
        /*0128*/ 	.word	0x000006b0
        /*012c*/ 	.word	0x000000ff
        /*0130*/ 	.word	0x00000010
        /*0134*/ 	.short	0x0100
        /*0136*/ 	.byte	0x04
	.zero		1


	//   ....[5]....
        /*0138*/ 	.word	0x000006c0
        /*013c*/ 	.word	0x000000ff
        /*0140*/ 	.word	0x000000b0
        /*0144*/ 	.short	0x0100
        /*0146*/ 	.byte	0x04
	.zero		1


	//   ....[6]....
        /*0148*/ 	.word	0x000006d0
        /*014c*/ 	.word	0x000000ff
        /*0150*/ 	.word	0x00000018
        /*0154*/ 	.short	0x0100
        /*0156*/ 	.byte	0x04
	.zero		1


	//   ....[7]....
        /*0158*/ 	.word	0x000006e0
        /*015c*/ 	.word	0x000000ff
        /*0160*/ 	.word	0x000000b8
        /*0164*/ 	.short	0x0100
        /*0166*/ 	.byte	0x04
	.zero		1


	//   ....[8]....
        /*0168*/ 	.word	0x000006f0
        /*016c*/ 	.word	0x000000ff
        /*0170*/ 	.word	0x00000020
        /*0174*/ 	.short	0x0100
        /*0176*/ 	.byte	0x04
	.zero		1


	//   ....[9]....
        /*0178*/ 	.word	0x00000700
        /*017c*/ 	.word	0x000000ff
        /*0180*/ 	.word	0x000000c0
        /*0184*/ 	.short	0x0100
        /*0186*/ 	.byte	0x04
	.zero		1


	//   ....[10]....
        /*0188*/ 	.word	0x00000710
        /*018c*/ 	.word	0x000000ff
        /*0190*/ 	.word	0x00000028
        /*0194*/ 	.short	0x0100
        /*0196*/ 	.byte	0x04
	.zero		1


	//   ....[11]....
        /*0198*/ 	.word	0x00000720
        /*019c*/ 	.word	0x000000ff
        /*01a0*/ 	.word	0x000000c8
        /*01a4*/ 	.short	0x0100
        /*01a6*/ 	.byte	0x04
	.zero		1


	//   ....[12]....
        /*01a8*/ 	.word	0x00000730
        /*01ac*/ 	.word	0x000000ff
        /*01b0*/ 	.word	0x00000030
        /*01b4*/ 	.short	0x0100
        /*01b6*/ 	.byte	0x04
	.zero		1


	//   ....[13]....
        /*01b8*/ 	.word	0x00000740
        /*01bc*/ 	.word	0x000000ff
        /*01c0*/ 	.word	0x000000d0
        /*01c4*/ 	.short	0x0100
        /*01c6*/ 	.byte	0x04
	.zero		1


	//   ....[14]....
        /*01c8*/ 	.word	0x00000750
        /*01cc*/ 	.word	0x000000ff
        /*01d0*/ 	.word	0x00000038
        /*01d4*/ 	.short	0x0100
        /*01d6*/ 	.byte	0x04
	.zero		1


	//   ....[15]....
        /*01d8*/ 	.word	0x00000760
        /*01dc*/ 	.word	0x000000ff
        /*01e0*/ 	.word	0x000000d8
        /*01e4*/ 	.short	0x0100
        /*01e6*/ 	.byte	0x04
	.zero		1


	//   ....[16]....
        /*01e8*/ 	.word	0x00000770
        /*01ec*/ 	.word	0x000000ff
        /*01f0*/ 	.word	0x00000040
        /*01f4*/ 	.short	0x0100
        /*01f6*/ 	.byte	0x04
	.zero		1


	//   ....[17]....
        /*01f8*/ 	.word	0x00000780
        /*01fc*/ 	.word	0x000000ff
        /*0200*/ 	.word	0x000000e0
        /*0204*/ 	.short	0x0100
        /*0206*/ 	.byte	0x04
	.zero		1


	//   ....[18]....
        /*0208*/ 	.word	0x00000790
        /*020c*/ 	.word	0x000000ff
        /*0210*/ 	.word	0x00000048
        /*0214*/ 	.short	0x0100
        /*0216*/ 	.byte	0x04
	.zero		1


	//   ....[19]....
        /*0218*/ 	.word	0x000007a0
        /*021c*/ 	.word	0x000000ff
        /*0220*/ 	.word	0x000000e8
        /*0224*/ 	.short	0x0100
        /*0226*/ 	.byte	0x04
	.zero		1


	//   ....[20]....
        /*0228*/ 	.word	0x000007b0
        /*022c*/ 	.word	0x000000ff
        /*0230*/ 	.word	0x00000050
        /*0234*/ 	.short	0x0100
        /*0236*/ 	.byte	0x04
	.zero		1


	//   ....[21]....
        /*0238*/ 	.word	0x000007c0
        /*023c*/ 	.word	0x000000ff
        /*0240*/ 	.word	0x000000f0
        /*0244*/ 	.short	0x0100
        /*0246*/ 	.byte	0x04
	.zero		1


	//   ....[22]....
        /*0248*/ 	.word	0x000007d0
        /*024c*/ 	.word	0x000000ff
        /*0250*/ 	.word	0x00000058
        /*0254*/ 	.short	0x0100
        /*0256*/ 	.byte	0x04
	.zero		1


	//   ....[23]....
        /*0258*/ 	.word	0x000007e0
        /*025c*/ 	.word	0x000000ff
        /*0260*/ 	.word	0x000000f8
        /*0264*/ 	.short	0x0100
        /*0266*/ 	.byte	0x04
	.zero		1


	//   ....[24]....
        /*0268*/ 	.word	0x000007f0
        /*026c*/ 	.word	0x000000ff
        /*0270*/ 	.word	0x00000060
        /*0274*/ 	.short	0x0100
        /*0276*/ 	.byte	0x04
	.zero		1


	//   ....[25]....
        /*0278*/ 	.word	0x00000800
        /*027c*/ 	.word	0x000000ff
        /*0280*/ 	.word	0x00000100
        /*0284*/ 	.short	0x0100
        /*0286*/ 	.byte	0x04
	.zero		1


	//   ....[26]....
        /*0288*/ 	.word	0x00000810
        /*028c*/ 	.word	0x000000ff
        /*0290*/ 	.word	0x00000068
        /*0294*/ 	.short	0x0100
        /*0296*/ 	.byte	0x04
	.zero		1


	//   ....[27]....
        /*0298*/ 	.word	0x00000820
        /*029c*/ 	.word	0x000000ff
        /*02a0*/ 	.word	0x00000108
        /*02a4*/ 	.short	0x0100
        /*02a6*/ 	.byte	0x04
	.zero		1


	//   ....[28]....
        /*02a8*/ 	.word	0x00000830
        /*02ac*/ 	.word	0x000000ff
        /*02b0*/ 	.word	0x00000070
        /*02b4*/ 	.short	0x0100
        /*02b6*/ 	.byte	0x04
	.zero		1


	//   ....[29]....
        /*02b8*/ 	.word	0x00000840
        /*02bc*/ 	.word	0x000000ff
        /*02c0*/ 	.word	0x00000110
        /*02c4*/ 	.short	0x0100
        /*02c6*/ 	.byte	0x04
	.zero		1


	//   ....[30]....
        /*02c8*/ 	.word	0x00000850
        /*02cc*/ 	.word	0x000000ff
        /*02d0*/ 	.word	0x00000078
        /*02d4*/ 	.short	0x0100
        /*02d6*/ 	.byte	0x04
	.zero		1


	//   ....[31]....
        /*02d8*/ 	.word	0x00000860
        /*02dc*/ 	.word	0x000000ff
        /*02e0*/ 	.word	0x00000118
        /*02e4*/ 	.short	0x0100
        /*02e6*/ 	.byte	0x04
	.zero		1


	//   ....[32]....
        /*02e8*/ 	.word	0x00000870
        /*02ec*/ 	.word	0x000000ff
        /*02f0*/ 	.word	0x00000080
        /*02f4*/ 	.short	0x0100
        /*02f6*/ 	.byte	0x04
	.zero		1


	//   ....[33]....
        /*02f8*/ 	.word	0x00000880
        /*02fc*/ 	.word	0x000000ff
        /*0300*/ 	.word	0x00000120
        /*0304*/ 	.short	0x0100
        /*0306*/ 	.byte	0x04
	.zero		1


	//   ....[34]....
        /*0308*/ 	.word	0x00000890
        /*030c*/ 	.word	0x000000ff
        /*0310*/ 	.word	0x00000088
        /*0314*/ 	.short	0x0100
        /*0316*/ 	.byte	0x04
	.zero		1


	//   ....[35]....
        /*0318*/ 	.word	0x000008a0
        /*031c*/ 	.word	0x000000ff
        /*0320*/ 	.word	0x00000128
        /*0324*/ 	.short	0x0100
        /*0326*/ 	.byte	0x04
	.zero		1


	//   ....[36]....
        /*0328*/ 	.word	0x000008b0
        /*032c*/ 	.word	0x000000ff
        /*0330*/ 	.word	0x00000090
        /*0334*/ 	.short	0x0100
        /*0336*/ 	.byte	0x04
	.zero		1


	//   ....[37]....
        /*0338*/ 	.word	0x000008c0
        /*033c*/ 	.word	0x000000ff
        /*0340*/ 	.word	0x00000130
        /*0344*/ 	.short	0x0100
        /*0346*/ 	.byte	0x04
	.zero		1


	//   ....[38]....
        /*0348*/ 	.word	0x000008d0
        /*034c*/ 	.word	0x000000ff
        /*0350*/ 	.word	0x00000098
        /*0354*/ 	.short	0x0100
        /*0356*/ 	.byte	0x04
	.zero		1


	//   ....[39]....
        /*0358*/ 	.word	0x000008e0
        /*035c*/ 	.word	0x000000ff
        /*0360*/ 	.word	0x00000138
        /*0364*/ 	.short	0x0100
        /*0366*/ 	.byte	0x04
	.zero		1


	//   ....[40]....
        /*0368*/ 	.word	0x00000a20
        /*036c*/ 	.word	0x000000ff
        /*0370*/ 	.word	0x00000140
        /*0374*/ 	.short	0x0100
        /*0376*/ 	.byte	0x04
	.zero		1


	//   ....[41]....
        /*0378*/ 	.word	0x00000a30
        /*037c*/ 	.word	0x000000ff
        /*0380*/ 	.word	0x00000148
        /*0384*/ 	.short	0x0100
        /*0386*/ 	.byte	0x04
	.zero		1


	//   ....[42]....
        /*0388*/ 	.word	0x00000b20
        /*038c*/ 	.word	0x000000ff
        /*0390*/ 	.word	0x00000150
        /*0394*/ 	.short	0x0100
        /*0396*/ 	.byte	0x04
	.zero		1


	//   ....[43]....
        /*0398*/ 	.word	0x00000b30
        /*039c*/ 	.word	0x000000ff
        /*03a0*/ 	.word	0x00000158
        /*03a4*/ 	.short	0x0100
        /*03a6*/ 	.byte	0x04
	.zero		1


	//   ....[44]....
        /*03a8*/ 	.word	0x00000c70
        /*03ac*/ 	.word	0x000000ff
        /*03b0*/ 	.word	0x00000160
        /*03b4*/ 	.short	0x0100
        /*03b6*/ 	.byte	0x06
	.zero		1


	//   ....[45]....
        /*03b8*/ 	.word	0x00000c80
        /*03bc*/ 	.word	0x000000ff
        /*03c0*/ 	.word	0x00000168
        /*03c4*/ 	.short	0x0100
        /*03c6*/ 	.byte	0x06
	.zero		1


	//   ....[46]....
        /*03c8*/ 	.word	0x00000dc0
        /*03cc*/ 	.word	0x000000ff
        /*03d0*/ 	.word	0x00000170
        /*03d4*/ 	.short	0x0100
        /*03d6*/ 	.byte	0x04
	.zero		1


	//   ....[47]....
        /*03d8*/ 	.word	0x00000dd0
        /*03dc*/ 	.word	0x000000ff
        /*03e0*/ 	.word	0x00000180
        /*03e4*/ 	.short	0x0100
        /*03e6*/ 	.byte	0x04
	.zero		1


	//   ....[48]....
        /*03e8*/ 	.word	0x00000de0
        /*03ec*/ 	.word	0x000000ff
        /*03f0*/ 	.word	0x00000178
        /*03f4*/ 	.short	0x0100
        /*03f6*/ 	.byte	0x04
	.zero		1


	//   ....[49]....
        /*03f8*/ 	.word	0x00000df0
        /*03fc*/ 	.word	0x000000ff
        /*0400*/ 	.word	0x00000188
        /*0404*/ 	.short	0x0100
        /*0406*/ 	.byte	0x04
	.zero		1


	//   ....[50]....
        /*0408*/ 	.word	0x00000ef0
        /*040c*/ 	.word	0x000000ff
        /*0410*/ 	.word	0x00000190
        /*0414*/ 	.short	0x0100
        /*0416*/ 	.byte	0x06
	.zero		1


	//   ....[51]....
        /*0418*/ 	.word	0x00001a10
        /*041c*/ 	.word	0x000000ff
        /*0420*/ 	.word	0x000000a0
        /*0424*/ 	.short	0x010a
        /*0426*/ 	.byte	0x04
	.zero		1


	//   ....[52]....
        /*0428*/ 	.word	0x00001c90
        /*042c*/ 	.word	0x000000ff
        /*0430*/ 	.word	0x000000a0
        /*0434*/ 	.short	0x010a
        /*0436*/ 	.byte	0x11
	.zero		1


	//   ....[53]....
        /*0438*/ 	.word	0x00001e40
        /*043c*/ 	.word	0x000000ff
        /*0440*/ 	.word	0x000000a0
        /*0444*/ 	.short	0x010a
        /*0446*/ 	.byte	0x07
	.zero		1


	//   ....[54]....
        /*0448*/ 	.word	0x00002010
        /*044c*/ 	.word	0x000000ff
        /*0450*/ 	.word	0x00000158
        /*0454*/ 	.short	0x0101
        /*0456*/ 	.byte	0x19
	.zero		1


	//   ....[55]....
        /*0458*/ 	.word	0x00002040
        /*045c*/ 	.word	0x000000ff
        /*0460*/ 	.word	0x000000a0
        /*0464*/ 	.short	0x010a
        /*0466*/ 	.byte	0x04
	.zero		1


	//   ....[56]....
        /*0468*/ 	.word	0x00002260
        /*046c*/ 	.word	0x000000ff
        /*0470*/ 	.word	0x000000a0
        /*0474*/ 	.short	0x010a
        /*0476*/ 	.byte	0x11
	.zero		1


	//   ....[57]....
        /*0478*/ 	.word	0x00002410
        /*047c*/ 	.word	0x000000ff
        /*0480*/ 	.word	0x000000a0
        /*0484*/ 	.short	0x010a
        /*0486*/ 	.byte	0x07
	.zero		1


	//   ....[58]....
        /*0488*/ 	.word	0x000025f0
        /*048c*/ 	.word	0x000000ff
        /*0490*/ 	.word	0x00000160
        /*0494*/ 	.short	0x010a
        /*0496*/ 	.byte	0x19
	.zero		1


	//   ....[59]....
        /*0498*/ 	.word	0x000026b0
        /*049c*/ 	.word	0x000000ff
        /*04a0*/ 	.word	0x00000000
        /*04a4*/ 	.short	0x0101
        /*04a6*/ 	.byte	0x04
	.zero		1


	//   ....[60]....
        /*04a8*/ 	.word	0x00002ca0
        /*04ac*/ 	.word	0x000000ff
        /*04b0*/ 	.word	0x00000000
        /*04b4*/ 	.short	0x010a
        /*04b6*/ 	.byte	0x04
	.zero		1


	//   ....[61]....
        /*04b8*/ 	.word	0x00002d40
        /*04bc*/ 	.word	0x000000ff
        /*04c0*/ 	.word	0x00000000
        /*04c4*/ 	.short	0x010a
        /*04c6*/ 	.byte	0x05
	.zero		1


	//   ....[62]....
        /*04c8*/ 	.word	0x00002de0
        /*04cc*/ 	.word	0x000000ff
        /*04d0*/ 	.word	0x00000000
        /*04d4*/ 	.short	0x010a
        /*04d6*/ 	.byte	0x05
	.zero		1


	//   ....[63]....
        /*04d8*/ 	.word	0x00002e80
        /*04dc*/ 	.word	0x000000ff
        /*04e0*/ 	.word	0x00000000
        /*04e4*/ 	.short	0x010a
        /*04e6*/ 	.byte	0x05
	.zero		1


	//   ....[64]....
        /*04e8*/ 	.word	0x00002f20
        /*04ec*/ 	.word	0x000000ff
        /*04f0*/ 	.word	0x00000000
        /*04f4*/ 	.short	0x010a
        /*04f6*/ 	.byte	0x05
	.zero		1


	//   ....[65]....
        /*04f8*/ 	.word	0x00002fc0
        /*04fc*/ 	.word	0x000000ff
        /*0500*/ 	.word	0x00000000
        /*0504*/ 	.short	0x010a
        /*0506*/ 	.byte	0x05
	.zero		1


	//   ....[66]....
        /*0508*/ 	.word	0x00003060
        /*050c*/ 	.word	0x000000ff
        /*0510*/ 	.word	0x00000000
        /*0514*/ 	.short	0x010a
        /*0516*/ 	.byte	0x05
	.zero		1


	//   ....[67]....
        /*0518*/ 	.word	0x00003100
        /*051c*/ 	.word	0x000000ff
        /*0520*/ 	.word	0x00000000
        /*0524*/ 	.short	0x010a
        /*0526*/ 	.byte	0x05
	.zero		1


	//   ....[68]....
        /*0528*/ 	.word	0x000031a0
        /*052c*/ 	.word	0x000000ff
        /*0530*/ 	.word	0x00000000
        /*0534*/ 	.short	0x010a
        /*0536*/ 	.byte	0x05
	.zero		1


	//   ....[69]....
        /*0538*/ 	.word	0x00003240
        /*053c*/ 	.word	0x000000ff
        /*0540*/ 	.word	0x00000000
        /*0544*/ 	.short	0x010a
        /*0546*/ 	.byte	0x05
	.zero		1


	//   ....[70]....
        /*0548*/ 	.word	0x000032e0
        /*054c*/ 	.word	0x000000ff
        /*0550*/ 	.word	0x00000000
        /*0554*/ 	.short	0x010a
        /*0556*/ 	.byte	0x05
	.zero		1


	//   ....[71]....
        /*0558*/ 	.word	0x00003380
        /*055c*/ 	.word	0x000000ff
        /*0560*/ 	.word	0x00000000
        /*0564*/ 	.short	0x010a
        /*0566*/ 	.byte	0x05
	.zero		1


	//   ....[72]....
        /*0568*/ 	.word	0x00003420
        /*056c*/ 	.word	0x000000ff
        /*0570*/ 	.word	0x00000000
        /*0574*/ 	.short	0x010a
        /*0576*/ 	.byte	0x05
	.zero		1


	//   ....[73]....
        /*0578*/ 	.word	0x000034c0
        /*057c*/ 	.word	0x000000ff
        /*0580*/ 	.word	0x00000000
        /*0584*/ 	.short	0x010a
        /*0586*/ 	.byte	0x05
	.zero		1


	//   ....[74]....
        /*0588*/ 	.word	0x00003560
        /*058c*/ 	.word	0x000000ff
        /*0590*/ 	.word	0x00000000
        /*0594*/ 	.short	0x010a
        /*0596*/ 	.byte	0x05
	.zero		1


	//   ....[75]....
        /*0598*/ 	.word	0x00003600
        /*059c*/ 	.word	0x000000ff
        /*05a0*/ 	.word	0x00000000
        /*05a4*/ 	.short	0x010a
        /*05a6*/ 	.byte	0x05
	.zero		1


	//   ....[76]....
        /*05a8*/ 	.word	0x000036a0
        /*05ac*/ 	.word	0x000000ff
        /*05b0*/ 	.word	0x00000000
        /*05b4*/ 	.short	0x010a
        /*05b6*/ 	.byte	0x05
	.zero		1


	//   ....[77]....
        /*05b8*/ 	.word	0x00003740
        /*05bc*/ 	.word	0x000000ff
        /*05c0*/ 	.word	0x00000000
        /*05c4*/ 	.short	0x010a
        /*05c6*/ 	.byte	0x05
	.zero		1


	//   ....[78]....
        /*05c8*/ 	.word	0x000037e0
        /*05cc*/ 	.word	0x000000ff
        /*05d0*/ 	.word	0x00000000
        /*05d4*/ 	.short	0x010a
        /*05d6*/ 	.byte	0x05
	.zero		1


	//   ....[79]....
        /*05d8*/ 	.word	0x00003890
        /*05dc*/ 	.word	0x00000000
        /*05e0*/ 	.word	0x00000000
        /*05e4*/ 	.short	0x010a
        /*05e6*/ 	.byte	0xff
	.zero		1


	//   ....[80]....
        /*05e8*/ 	.word	0x000039e0
        /*05ec*/ 	.word	0x000000ff
        /*05f0*/ 	.word	0x00000168
        /*05f4*/ 	.short	0x010a
        /*05f6*/ 	.byte	0x04
	.zero		1


	//   ....[81]....
        /*05f8*/ 	.word	0x00003a80
        /*05fc*/ 	.word	0x000000ff
        /*0600*/ 	.word	0x00000160
        /*0604*/ 	.short	0x010a
        /*0606*/ 	.byte	0x04
	.zero		1


	//   ....[82]....
        /*0608*/ 	.word	0x00003b20
        /*060c*/ 	.word	0x000000ff
        /*0610*/ 	.word	0x00000000
        /*0614*/ 	.short	0x0101
        /*0616*/ 	.byte	0x05
	.zero		1


	//   ....[83]....
        /*0618*/ 	.word	0x00003b60
        /*061c*/ 	.word	0x000000ff
        /*0620*/ 	.word	0x00000168
        /*0624*/ 	.short	0x0106
        /*0626*/ 	.byte	0x04
	.zero		1


	//   ....[84]....
        /*0628*/ 	.word	0x00003ba0
        /*062c*/ 	.word	0x00000000
        /*0630*/ 	.word	0x00000168
        /*0634*/ 	.short	0x010a
        /*0636*/ 	.byte	0xff
	.zero		1


	//   ....[85]....
        /*0638*/ 	.word	0x00003df0
        /*063c*/ 	.word	0x000000ff
        /*0640*/ 	.word	0x00000008
        /*0644*/ 	.short	0x010a
        /*0646*/ 	.byte	0x05
	.zero		1


	//   ....[86]....
        /*0648*/ 	.word	0x00003e10
        /*064c*/ 	.word	0x000000ff
        /*0650*/ 	.word	0x00000008
        /*0654*/ 	.short	0x010a
        /*0656*/ 	.byte	0x05
	.zero		1


	//   ....[87]....
        /*0658*/ 	.word	0x00003fa0
        /*065c*/ 	.word	0x000000ff
        /*0660*/ 	.word	0x00000008
        /*0664*/ 	.short	0x010a
        /*0666*/ 	.byte	0x05
	.zero		1


	//   ....[88]....
        /*0668*/ 	.word	0x00003fc0
        /*066c*/ 	.word	0x000000ff
        /*0670*/ 	.word	0x00000008
        /*0674*/ 	.short	0x010a
        /*0676*/ 	.byte	0x05
	.zero		1


	//   ....[89]....
        /*0678*/ 	.word	0x00004080
        /*067c*/ 	.word	0x000000ff
        /*0680*/ 	.word	0x00000000
        /*0684*/ 	.short	0x0101
        /*0686*/ 	.byte	0x04
	.zero		1


	//   ....[90]....
        /*0688*/ 	.word	0x000043c0
        /*068c*/ 	.word	0x000000ff
        /*0690*/ 	.word	0x00000160
        /*0694*/ 	.short	0x010a
        /*0696*/ 	.byte	0x11
	.zero		1


	//   ....[91]....
        /*0698*/ 	.word	0x00004460
        /*069c*/ 	.word	0x000000ff
        /*06a0*/ 	.word	0x00000000
        /*06a4*/ 	.short	0x0101
        /*06a6*/ 	.byte	0x17
	.zero		1


	//   ....[92]....
        /*06a8*/ 	.word	0x000044a0
        /*06ac*/ 	.word	0x000000ff
        /*06b0*/ 	.word	0x00000180
        /*06b4*/ 	.short	0x010a
        /*06b6*/ 	.byte	0x16
	.zero		1


	//   ....[93]....
        /*06b8*/ 	.word	0x00004550
        /*06bc*/ 	.word	0x000000ff
        /*06c0*/ 	.word	0x00000000
        /*06c4*/ 	.short	0x010a
        /*06c6*/ 	.byte	0x04
	.zero		1


	//   ....[94]....
        /*06c8*/ 	.word	0x00004590
        /*06cc*/ 	.word	0x000000ff
        /*06d0*/ 	.word	0x00000000
        /*06d4*/ 	.short	0x010a
        /*06d6*/ 	.byte	0x0a
	.zero		1


	//   ....[95]....
        /*06d8*/ 	.word	0x000046b0
        /*06dc*/ 	.word	0x000000ff
        /*06e0*/ 	.word	0x00000000
        /*06e4*/ 	.short	0x010a
        /*06e6*/ 	.byte	0x04
	.zero		1


	//   ....[96]....
        /*06e8*/ 	.word	0x00004950
        /*06ec*/ 	.word	0x000000ff
        /*06f0*/ 	.word	0x00000000
        /*06f4*/ 	.short	0x010a
        /*06f6*/ 	.byte	0x04
	.zero		1


	//   ....[97]....
        /*06f8*/ 	.word	0x000049f0
        /*06fc*/ 	.word	0x00000000
        /*0700*/ 	.word	0x00000000
        /*0704*/ 	.short	0x010a
        /*0706*/ 	.byte	0xff
	.zero		1


	//   ....[98]....
        /*0708*/ 	.word	0x00004a30
        /*070c*/ 	.word	0x00000000
        /*0710*/ 	.word	0x00000000
        /*0714*/ 	.short	0x010a
        /*0716*/ 	.byte	0xff
	.zero		1


	//   ....[99]....
        /*0718*/ 	.word	0x00004aa0
        /*071c*/ 	.word	0x000000ff
        /*0720*/ 	.word	0x00000000
        /*0724*/ 	.short	0x0101
        /*0726*/ 	.byte	0x04
	.zero		1


	//   ....[100]....
        /*0728*/ 	.word	0x00004ae0
        /*072c*/ 	.word	0x000000ff
        /*0730*/ 	.word	0x00000190
        /*0734*/ 	.short	0x010a
        /*0736*/ 	.byte	0x11
	.zero		1


	//   ....[101]....
        /*0738*/ 	.word	0x00004b50
        /*073c*/ 	.word	0x000000ff
        /*0740*/ 	.word	0x00000000
        /*0744*/ 	.short	0x0101
        /*0746*/ 	.byte	0x04
	.zero		1


	//   ....[102]....
        /*0748*/ 	.word	0x00004ff0
        /*074c*/ 	.word	0x000000ff
        /*0750*/ 	.word	0x00000160
        /*0754*/ 	.short	0x010a
        /*0756*/ 	.byte	0x13
	.zero		1


	//   ....[103]....
        /*0758*/ 	.word	0x00005090
        /*075c*/ 	.word	0x000000ff
        /*0760*/ 	.word	0x00000000
        /*0764*/ 	.short	0x0101
        /*0766*/ 	.byte	0x20
	.zero		1


	//   ....[104]....
        /*0768*/ 	.word	0x000055d0
        /*076c*/ 	.word	0x000000ff
        /*0770*/ 	.word	0x00000158
        /*0774*/ 	.short	0x010a
        /*0776*/ 	.byte	0x13
	.zero		1


	//   ....[105]....
        /*0778*/ 	.word	0x00005760
        /*077c*/ 	.word	0x000000ff
        /*0780*/ 	.word	0x00000148
        /*0784*/ 	.short	0x010a
        /*0786*/ 	.byte	0x13
	.zero		1


	//   ....[106]....
        /*0788*/ 	.word	0x00005a50
        /*078c*/ 	.word	0x000000ff
        /*0790*/ 	.word	0x00000140
        /*0794*/ 	.short	0x010b
        /*0796*/ 	.byte	0x13
	.zero		1


	//   ....[107]....
        /*0798*/ 	.word	0x00005a60
        /*079c*/ 	.word	0x000000ff
        /*07a0*/ 	.word	0x00000000
        /*07a4*/ 	.short	0x0101
        /*07a6*/ 	.byte	0x21
	.zero		1


	//   ....[108]....
        /*07a8*/ 	.word	0x00005aa0
        /*07ac*/ 	.word	0x00000000
        /*07b0*/ 	.word	0x00000148
        /*07b4*/ 	.short	0x010a
        /*07b6*/ 	.byte	0xff
	.zero		1


	//   ....[109]....
        /*07b8*/ 	.word	0x00005df0
        /*07bc*/ 	.word	0x000000ff
        /*07c0*/ 	.word	0x00000160
        /*07c4*/ 	.short	0x010a
        /*07c6*/ 	.byte	0x2c
	.zero		1


	//   ....[110]....
        /*07c8*/ 	.word	0x00005ec0
        /*07cc*/ 	.word	0x000000ff
        /*07d0*/ 	.word	0x00000000
        /*07d4*/ 	.short	0x0101
        /*07d6*/ 	.byte	0x04
	.zero		1


	//   ....[111]....
        /*07d8*/ 	.word	0x00006a20
        /*07dc*/ 	.word	0x000000ff
        /*07e0*/ 	.word	0x00000140
        /*07e4*/ 	.short	0x010a
        /*07e6*/ 	.byte	0x2c
	.zero		1


	//   ....[112]....
        /*07e8*/ 	.word	0x00006a30
        /*07ec*/ 	.word	0x000000a5
        /*07f0*/ 	.word	0x00000170
        /*07f4*/ 	.short	0x010a
        /*07f6*/ 	.byte	0xff
	.zero		1


	//   ....[113]....
        /*07f8*/ 	.word	0x00006bc0
        /*07fc*/ 	.word	0x000000ff
        /*0800*/ 	.word	0x00000140
        /*0804*/ 	.short	0x010a
        /*0806*/ 	.byte	0x2c
	.zero		1


	//   ....[114]....
        /*0808*/ 	.word	0x00006cd0
        /*080c*/ 	.word	0x000000ff
        /*0810*/ 	.word	0x00000000
        /*0814*/ 	.short	0x0101
        /*0816*/ 	.byte	0x04
	.zero		1


	//   ....[115]....
        /*0818*/ 	.word	0x00006d30
        /*081c*/ 	.word	0x000000a5
        /*0820*/ 	.word	0x00000170
        /*0824*/ 	.short	0x010a
        /*0826*/ 	.byte	0xff
	.zero		1


	//   ....[116]....
        /*0828*/ 	.word	0x00006fd0
        /*082c*/ 	.word	0x000000a5
        /*0830*/ 	.word	0x00000000
        /*0834*/ 	.short	0x0101
        /*0836*/ 	.byte	0xff
	.zero		1


	//   ....[117]....
        /*0838*/ 	.word	0x00008260
        /*083c*/ 	.word	0x00000000
        /*0840*/ 	.word	0x000000a0
        /*0844*/ 	.short	0x010a
        /*0846*/ 	.byte	0xff
	.zero		1


	//   ....[118]....
        /*0848*/ 	.word	0x000082c0
        /*084c*/ 	.word	0x00000000
        /*0850*/ 	.word	0x000000a0
        /*0854*/ 	.short	0x010a
        /*0856*/ 	.byte	0xff
	.zero		1


	//   ....[119]....
        /*0858*/ 	.word	0x00008320
        /*085c*/ 	.word	0x00000000
        /*0860*/ 	.word	0x00000160
        /*0864*/ 	.short	0x010a
        /*0866*/ 	.byte	0xff
	.zero		1


	//   ....[120]....
        /*0868*/ 	.word	0x00008380
        /*086c*/ 	.word	0x00000000
        /*0870*/ 	.word	0x00000000
        /*0874*/ 	.short	0x010a
        /*0876*/ 	.byte	0xff
	.zero		1


	//   ....[121]....
        /*0878*/ 	.word	0x000083e0
        /*087c*/ 	.word	0x00000000
        /*0880*/ 	.word	0x00000000
        /*0884*/ 	.short	0x010a
        /*0886*/ 	.byte	0xff
	.zero		1


	//   ....[122]....
        /*0888*/ 	.word	0x00008440
        /*088c*/ 	.word	0x00000000
        /*0890*/ 	.word	0x00000000
        /*0894*/ 	.short	0x010a
        /*0896*/ 	.byte	0xff
	.zero		1


	//   ....[123]....
        /*0898*/ 	.word	0x000084a0
        /*089c*/ 	.word	0x00000000
        /*08a0*/ 	.word	0x00000000
        /*08a4*/ 	.short	0x010a
        /*08a6*/ 	.byte	0xff
	.zero		1


	//   ....[124]....
        /*08a8*/ 	.word	0x00008500
        /*08ac*/ 	.word	0x00000000
        /*08b0*/ 	.word	0x00000000
        /*08b4*/ 	.short	0x010a
        /*08b6*/ 	.byte	0xff
	.zero		1


	//   ....[125]....
        /*08b8*/ 	.word	0x00008560
        /*08bc*/ 	.word	0x00000000
        /*08c0*/ 	.word	0x00000000
        /*08c4*/ 	.short	0x010a
        /*08c6*/ 	.byte	0xff
	.zero		1


	//   ....[126]....
        /*08c8*/ 	.word	0x000085c0
        /*08cc*/ 	.word	0x00000000
        /*08d0*/ 	.word	0x00000000
        /*08d4*/ 	.short	0x010a
        /*08d6*/ 	.byte	0xff
	.zero		1


	//   ....[127]....
        /*08d8*/ 	.word	0x00008620
        /*08dc*/ 	.word	0x00000000
        /*08e0*/ 	.word	0x00000000
        /*08e4*/ 	.short	0x010a
        /*08e6*/ 	.byte	0xff
	.zero		1


	//   ....[128]....
        /*08e8*/ 	.word	0x00008680
        /*08ec*/ 	.word	0x00000000
        /*08f0*/ 	.word	0x00000000
        /*08f4*/ 	.short	0x010a
        /*08f6*/ 	.byte	0xff
	.zero		1


	//   ....[129]....
        /*08f8*/ 	.word	0x000086e0
        /*08fc*/ 	.word	0x00000000
        /*0900*/ 	.word	0x00000000
        /*0904*/ 	.short	0x010a
        /*0906*/ 	.byte	0xff
	.zero		1


	//   ....[130]....
        /*0908*/ 	.word	0x00008740
        /*090c*/ 	.word	0x00000000
        /*0910*/ 	.word	0x00000000
        /*0914*/ 	.short	0x010a
        /*0916*/ 	.byte	0xff
	.zero		1


	//   ....[131]....
        /*0918*/ 	.word	0x000087a0
        /*091c*/ 	.word	0x00000000
        /*0920*/ 	.word	0x00000000
        /*0924*/ 	.short	0x010a
        /*0926*/ 	.byte	0xff
	.zero		1


	//   ....[132]....
        /*0928*/ 	.word	0x00008800
        /*092c*/ 	.word	0x00000000
        /*0930*/ 	.word	0x00000000
        /*0934*/ 	.short	0x010a
        /*0936*/ 	.byte	0xff
	.zero		1


	//   ....[133]....
        /*0938*/ 	.word	0x00008860
        /*093c*/ 	.word	0x00000000
        /*0940*/ 	.word	0x00000000
        /*0944*/ 	.short	0x010a
        /*0946*/ 	.byte	0xff
	.zero		1


	//   ....[134]....
        /*0948*/ 	.word	0x000088c0
        /*094c*/ 	.word	0x00000000
        /*0950*/ 	.word	0x00000000
        /*0954*/ 	.short	0x010a
        /*0956*/ 	.byte	0xff
	.zero		1


	//   ....[135]....
        /*0958*/ 	.word	0x00008920
        /*095c*/ 	.word	0x00000000
        /*0960*/ 	.word	0x00000000
        /*0964*/ 	.short	0x010a
        /*0966*/ 	.byte	0xff
	.zero		1


	//   ....[136]....
        /*0968*/ 	.word	0x00008980
        /*096c*/ 	.word	0x00000000
        /*0970*/ 	.word	0x00000000
        /*0974*/ 	.short	0x010a
        /*0976*/ 	.byte	0xff
	.zero		1


	//   ....[137]....
        /*0978*/ 	.word	0x000089e0
        /*097c*/ 	.word	0x00000000
        /*0980*/ 	.word	0x00000000
        /*0984*/ 	.short	0x010a
        /*0986*/ 	.byte	0xff
	.zero		1


	//   ....[138]....
        /*0988*/ 	.word	0x00008a40
        /*098c*/ 	.word	0x00000000
        /*0990*/ 	.word	0x00000000
        /*0994*/ 	.short	0x010a
        /*0996*/ 	.byte	0xff
	.zero		1


	//   ....[139]....
        /*0998*/ 	.word	0x00008aa0
        /*099c*/ 	.word	0x00000004
        /*09a0*/ 	.word	0x00000168
        /*09a4*/ 	.short	0x010a
        /*09a6*/ 	.byte	0xff
	.zero		1


	//   ....[140]....
        /*09a8*/ 	.word	0x00008b00
        /*09ac*/ 	.word	0x00000004
        /*09b0*/ 	.word	0x00000160
        /*09b4*/ 	.short	0x010a
        /*09b6*/ 	.byte	0xff
	.zero		1


	//   ....[141]....
        /*09b8*/ 	.word	0x00008b60
        /*09bc*/ 	.word	0x00000005
        /*09c0*/ 	.word	0x00000008
        /*09c4*/ 	.short	0x010a
        /*09c6*/ 	.byte	0xff
	.zero		1


	//   ....[142]....
        /*09c8*/ 	.word	0x00008c50
        /*09cc*/ 	.word	0x00000003
        /*09d0*/ 	.word	0x00000008
        /*09d4*/ 	.short	0x010a
        /*09d6*/ 	.byte	0xff
	.zero		1


	//   ....[143]....
        /*09d8*/ 	.word	0x00008cb0
        /*09dc*/ 	.word	0x00000004
        /*09e0*/ 	.word	0x00000160
        /*09e4*/ 	.short	0x010a
        /*09e6*/ 	.byte	0xff
	.zero		1


	//   ....[144]....
        /*09e8*/ 	.word	0x00008d10
        /*09ec*/ 	.word	0x00000004
        /*09f0*/ 	.word	0x00000180
        /*09f4*/ 	.short	0x010a
        /*09f6*/ 	.byte	0xff
	.zero		1


	//   ....[145]....
        /*09f8*/ 	.word	0x00008d70
        /*09fc*/ 	.word	0x00000004
        /*0a00*/ 	.word	0x00000000
        /*0a04*/ 	.short	0x010a
        /*0a06*/ 	.byte	0xff
	.zero		1


	//   ....[146]....
        /*0a08*/ 	.word	0x00008dd0
        /*0a0c*/ 	.word	0x00000000
        /*0a10*/ 	.word	0x00000000
        /*0a14*/ 	.short	0x010a
        /*0a16*/ 	.byte	0xff
	.zero		1


	//   ....[147]....
        /*0a18*/ 	.word	0x00008e30
        /*0a1c*/ 	.word	0x00000000
        /*0a20*/ 	.word	0x00000190
        /*0a24*/ 	.short	0x010a
        /*0a26*/ 	.byte	0xff
	.zero		1


	//   ....[148]....
        /*0a28*/ 	.word	0x00008e90
        /*0a2c*/ 	.word	0x00000000
        /*0a30*/ 	.word	0x00000160
        /*0a34*/ 	.short	0x010a
        /*0a36*/ 	.byte	0xff
	.zero		1


	//   ....[149]....
        /*0a38*/ 	.word	0x00008ef0
        /*0a3c*/ 	.word	0x00000000
        /*0a40*/ 	.word	0x00000158
        /*0a44*/ 	.short	0x010a
        /*0a46*/ 	.byte	0xff
	.zero		1


	//   ....[150]....
        /*0a48*/ 	.word	0x00008f50
        /*0a4c*/ 	.word	0x00000000
        /*0a50*/ 	.word	0x00000148
        /*0a54*/ 	.short	0x010a
        /*0a56*/ 	.byte	0xff
	.zero		1


	//   ....[151]....
        /*0a58*/ 	.word	0x00008fb0
        /*0a5c*/ 	.word	0x00000000
        /*0a60*/ 	.word	0x00000160
        /*0a64*/ 	.short	0x010a
        /*0a66*/ 	.byte	0xff
	.zero		1


	//   ....[152]....
        /*0a68*/ 	.word	0x00009010
        /*0a6c*/ 	.word	0x00000002
        /*0a70*/ 	.word	0x00000140
        /*0a74*/ 	.short	0x010a
        /*0a76*/ 	.byte	0xff
	.zero		1


	//   ....[153]....
        /*0a78*/ 	.word	0x00009060
        /*0a7c*/ 	.word	0x000000a5
        /*0a80*/ 	.word	0x00000170
        /*0a84*/ 	.short	0x010a
        /*0a86*/ 	.byte	0xff
	.zero		1


	//----- nvinfo : EIATTR_NUM_MBARRIERS
	.align		4
.L_47:
        /*0a88*/ 	.byte	0x03, 0x38
        /*0a8a*/ 	.short	0x0033


	//----- nvinfo : EIATTR_EXIT_INSTR_OFFSETS
	.align		4
        /*0a8c*/ 	.byte	0x04, 0x1c
        /*0a8e*/ 	.short	(.L_49 - .L_48)


	//   ....[0]....
.L_48:
        /*0a90*/ 	.word	0x000038c0


	//   ....[1]....
        /*0a94*/ 	.word	0x00003b70


	//   ....[2]....
        /*0a98*/ 	.word	0x00003bd0


	//   ....[3]....
        /*0a9c*/ 	.word	0x00004d70


	//   ....[4]....
        /*0aa0*/ 	.word	0x00005ad0


	//   ....[5]....
        /*0aa4*/ 	.word	0x00005b10


	//   ....[6]....
        /*0aa8*/ 	.word	0x00008240


	//----- nvinfo : EIATTR_MAX_THREADS
	.align		4
.L_49:
        /*0aac*/ 	.byte	0x04, 0x05
        /*0aae*/ 	.short	(.L_51 - .L_50)
.L_50:
        /*0ab0*/ 	.word	0x00000100
        /*0ab4*/ 	.word	0x00000001
        /*0ab8*/ 	.word	0x00000001


	//----- nvinfo : EIATTR_CRS_STACK_SIZE
	.align		4
.L_51:
        /*0abc*/ 	.byte	0x04, 0x1e
        /*0abe*/ 	.short	(.L_53 - .L_52)
.L_52:
        /*0ac0*/ 	.word	0x00000000


	//----- nvinfo : EIATTR_CBANK_PARAM_SIZE
	.align		4
.L_53:
        /*0ac4*/ 	.byte	0x03, 0x19
        /*0ac6*/ 	.short	0x0800


	//----- nvinfo : EIATTR_PARAM_CBANK
	.align		4
        /*0ac8*/ 	.byte	0x04, 0x0a
        /*0aca*/ 	.short	(.L_55 - .L_54)
	.align		4
.L_54:
        /*0acc*/ 	.word	index@(.nv.constant0._ZN7cutlass13device_kernelINS_4conv6kernel13ConvUniversalINS1_16ConvProblemShapeILNS1_8OperatorE1ELi2EEENS1_10collective14CollectiveConvINS1_47MainloopSm100TmaUmmaWarpSpecializedImplicitGemmILS5_1ELi20ELi2ELi1ELi2EN4cute5tupleIJNSA_1CILi2EEENSC_ILi1EEESE_EEEEENSB_IJNSC_ILi256EEENSC_ILi64EEENSB_IJSI_EEEEEENS_12float_e4m3_tESL_NSA_8TiledMMAINSA_8MMA_AtomIJNSA_10MMA_TraitsINSA_25SM100_MMA_F8F6F4_2x1SM_SSEJSL_SL_fSH_SI_NSA_17integral_constantINSA_4UMMA5MajorELSS_0EEENSQ_ISS_LSS_1EEENSQ_INSR_7ScaleInELSV_0EEESW_EEEEEENSA_6LayoutINSB_IJSE_SE_SE_EEENSB_IJNSC_ILi0EEES11_S11_EEEEENSB_IJNSA_10UnderscoreES14_S14_EEEEENS7_6detail27Sm100ImplicitGemmTileTraitsINSA_25SM100_TMA_2SM_LOAD_IM2COLENSA_14ComposedLayoutINSA_7SwizzleILi2ELi4ELi3EEENSA_18smem_ptr_flag_bitsILi8EEENSZ_INSB_IJNSC_ILi8EEESI_EEENSB_IJSI_SE_EEEEEEEvEENS18_INSA_18SM100_TMA_2SM_LOADENS1A_INS1B_ILi1ELi4ELi3EEES1E_NSZ_INSB_IJNSC_ILi32EEES1F_EEENSB_IJSE_S1N_EEEEEEEvEEEENS_8epilogue10collective18CollectiveEpilogueINS1U_23Sm100TmaWarpSpecializedILi1ELi1ELi64ELb0ELb0EEEJNSB_IJNSC_ILi128EEESI_SJ_EEENSB_IJNSZ_IS1Z_SE_EENSZ_ISI_SE_EEEEESL_NSB_IJNSB_IJlllEEESE_S11_EEESL_S25_NS1U_6fusion15FusionCallbacksIS1Y_NS26_17LinearCombinationISL_fSL_fLNS_15FloatRoundStyleE2EEES20_S23_JEEENSA_5SM1004TMEM4LOAD26SM100_TMEM_LOAD_32dp32b64xENSA_20SM90_TMA_LOAD_IM2COLES1J_NSA_39AutoVectorizingCopyWithAssumedAlignmentILi128EEENSA_21SM90_TMA_STORE_IM2COLES1J_S2I_S2I_EEEvvEEEEvNT_6ParamsE)
        /*0ad0*/ 	.short	0x0380
        /*0ad2*/ 	.short	0x0800


	//----- nvinfo : EIATTR_SW_WAR
	.align		4
.L_55:
        /*0ad4*/ 	.byte	0x04, 0x36
        /*0ad6*/ 	.short	(.L_57 - .L_56)
.L_56:
        /*0ad8*/ 	.word	0x00000008
.L_57:


//--------------------- .nv.callgraph             --------------------------
	.section	.nv.callgraph,"",@"SHT_CUDA_CALLGRAPH"
	.align	4
	.sectionentsize	8
	.align		4
        /*0000*/ 	.word	0x00000000
	.align		4
        /*0004*/ 	.word	0xffffffff
	.align		4
        /*0008*/ 	.word	index@(_ZN7cutlass13device_kernelINS_4conv6kernel13ConvUniversalINS1_16ConvProblemShapeILNS1_8OperatorE1ELi2EEENS1_10collective14CollectiveConvINS1_47MainloopSm100TmaUmmaWarpSpecializedImplicitGemmILS5_1ELi20ELi2ELi1ELi2EN4cute5tupleIJNSA_1CILi2EEENSC_ILi1EEESE_EEEEENSB_IJNSC_ILi256EEENSC_ILi64EEENSB_IJSI_EEEEEENS_12float_e4m3_tESL_NSA_8TiledMMAINSA_8MMA_AtomIJNSA_10MMA_TraitsINSA_25SM100_MMA_F8F6F4_2x1SM_SSEJSL_SL_fSH_SI_NSA_17integral_constantINSA_4UMMA5MajorELSS_0EEENSQ_ISS_LSS_1EEENSQ_INSR_7ScaleInELSV_0EEESW_EEEEEENSA_6LayoutINSB_IJSE_SE_SE_EEENSB_IJNSC_ILi0EEES11_S11_EEEEENSB_IJNSA_10UnderscoreES14_S14_EEEEENS7_6detail27Sm100ImplicitGemmTileTraitsINSA_25SM100_TMA_2SM_LOAD_IM2COLENSA_14ComposedLayoutINSA_7SwizzleILi2ELi4ELi3EEENSA_18smem_ptr_flag_bitsILi8EEENSZ_INSB_IJNSC_ILi8EEESI_EEENSB_IJSI_SE_EEEEEEEvEENS18_INSA_18SM100_TMA_2SM_LOADENS1A_INS1B_ILi1ELi4ELi3EEES1E_NSZ_INSB_IJNSC_ILi32EEES1F_EEENSB_IJSE_S1N_EEEEEEEvEEEENS_8epilogue10collective18CollectiveEpilogueINS1U_23Sm100TmaWarpSpecializedILi1ELi1ELi64ELb0ELb0EEEJNSB_IJNSC_ILi128EEESI_SJ_EEENSB_IJNSZ_IS1Z_SE_EENSZ_ISI_SE_EEEEESL_NSB_IJNSB_IJlllEEESE_S11_EEESL_S25_NS1U_6fusion15FusionCallbacksIS1Y_NS26_17LinearCombinationISL_fSL_fLNS_15FloatRoundStyleE2EEES20_S23_JEEENSA_5SM1004TMEM4LOAD26SM100_TMEM_LOAD_32dp32b64xENSA_20SM90_TMA_LOAD_IM2COLES1J_NSA_39AutoVectorizingCopyWithAssumedAlignmentILi128EEENSA_21SM90_TMA_STORE_IM2COLES1J_S2I_S2I_EEEvvEEEEvNT_6ParamsE)
	.align		4
        /*000c*/ 	.word	index@(__assertfail)
	.align		4
        /*0010*/ 	.word	0x00000000
	.align		4
        /*0014*/ 	.word	0xfffffffe
	.align		4
        /*0018*/ 	.word	0x00000000
	.align		4
        /*001c*/ 	.word	0xfffffffd
	.align		4
        /*0020*/ 	.word	0x00000000
	.align		4
        /*0024*/ 	.word	0xfffffffc


//--------------------- .nv.constant4             --------------------------
	.section	.nv.constant4,"a",@progbits
	.align	8
	.align		8
.nv.constant4:
        /*0000*/ 	.dword	__assertfail
	.align		8
        /*0008*/ 	.dword	__unnamed_1
	.align		8
        /*0010*/ 	.dword	__unnamed_2
	.align		8
        /*0018*/ 	.dword	_ZN39_INTERNAL_f24b4cb4_4_k_cu_a667a8bd_31264cuda3std3__45__cpo5beginE
	.align		8
        /*0020*/ 	.dword	_ZN39_INTERNAL_f24b4cb4_4_k_cu_a667a8bd_31264cuda3std3__45__cpo3endE
	.align		8
        /*0028*/ 	.dword	_ZN39_INTERNAL_f24b4cb4_4_k_cu_a667a8bd_31264cuda3std3__45__cpo6cbeginE
	.align		8
        /*0030*/ 	.dword	_ZN39_INTERNAL_f24b4cb4_4_k_cu_a667a8bd_31264cuda3std3__45__cpo4cendE
	.align		8
        /*0038*/ 	.dword	_ZN39_INTERNAL_f24b4cb4_4_k_cu_a667a8bd_31264cuda3std3__441_GLOBAL__N__f24b4cb4_4_k_cu_a667a8bd_31266ignoreE
	.align		8
        /*0040*/ 	.dword	_ZN39_INTERNAL_f24b4cb4_4_k_cu_a667a8bd_31264cuda3std3__419piecewise_constructE
	.align		8
        /*0048*/ 	.dword	_ZN39_INTERNAL_f24b4cb4_4_k_cu_a667a8bd_31264cuda3std3__48in_placeE
	.align		8
        /*0050*/ 	.dword	_ZN39_INTERNAL_f24b4cb4_4_k_cu_a667a8bd_31264cuda3std6ranges3__45__cpo4swapE
	.align		8
        /*0058*/ 	.dword	_ZN39_INTERNAL_f24b4cb4_4_k_cu_a667a8bd_31264cuda3std6ranges3__45__cpo9iter_moveE
	.align		8
        /*0060*/ 	.dword	_ZN39_INTERNAL_f24b4cb4_4_k_cu_a667a8bd_31264cute7productE
	.align		8
        /*0068*/ 	.dword	_ZN39_INTERNAL_f24b4cb4_4_k_cu_a667a8bd_31264cute1_E
	.align		8
        /*0070*/ 	.dword	$str$27
	.align		8
        /*0078*/ 	.dword	$str$28
	.align		8
        /*0080*/ 	.dword	$str$29
	.align		8
        /*0088*/ 	.dword	$str$30


//--------------------- .text._ZN7cutlass13device_kernelINS_4conv6kernel13ConvUniversalINS1_16ConvProblemShapeILNS1_8OperatorE1ELi2EEENS1_10collective14CollectiveConvINS1_47MainloopSm100TmaUmmaWarpSpecializedImplicitGemmILS5_1ELi20ELi2ELi1ELi2EN4cute5tupleIJNSA_1CILi2EEENSC_ILi1EEESE_EEEEENSB_IJNSC_ILi256EEENSC_ILi64EEENSB_IJSI_EEEEEENS_12float_e4m3_tESL_NSA_8TiledMMAINSA_8MMA_AtomIJNSA_10MMA_TraitsINSA_25SM100_MMA_F8F6F4_2x1SM_SSEJSL_SL_fSH_SI_NSA_17integral_constantINSA_4UMMA5MajorELSS_0EEENSQ_ISS_LSS_1EEENSQ_INSR_7ScaleInELSV_0EEESW_EEEEEENSA_6LayoutINSB_IJSE_SE_SE_EEENSB_IJNSC_ILi0EEES11_S11_EEEEENSB_IJNSA_10UnderscoreES14_S14_EEEEENS7_6detail27Sm100ImplicitGemmTileTraitsINSA_25SM100_TMA_2SM_LOAD_IM2COLENSA_14ComposedLayoutINSA_7SwizzleILi2ELi4ELi3EEENSA_18smem_ptr_flag_bitsILi8EEENSZ_INSB_IJNSC_ILi8EEESI_EEENSB_IJSI_SE_EEEEEEEvEENS18_INSA_18SM100_TMA_2SM_LOADENS1A_INS1B_ILi1ELi4ELi3EEES1E_NSZ_INSB_IJNSC_ILi32EEES1F_EEENSB_IJSE_S1N_EEEEEEEvEEEENS_8epilogue10collective18CollectiveEpilogueINS1U_23Sm100TmaWarpSpecializedILi1ELi1ELi64ELb0ELb0EEEJNSB_IJNSC_ILi128EEESI_SJ_EEENSB_IJNSZ_IS1Z_SE_EENSZ_ISI_SE_EEEEESL_NSB_IJNSB_IJlllEEESE_S11_EEESL_S25_NS1U_6fusion15FusionCallbacksIS1Y_NS26_17LinearCombinationISL_fSL_fLNS_15FloatRoundStyleE2EEES20_S23_JEEENSA_5SM1004TMEM4LOAD26SM100_TMEM_LOAD_32dp32b64xENSA_20SM90_TMA_LOAD_IM2COLES1J_NSA_39AutoVectorizingCopyWithAssumedAlignmentILi128EEENSA_21SM90_TMA_STORE_IM2COLES1J_S2I_S2I_EEEvvEEEEvNT_6ParamsE --------------------------
	.section	.text._ZN7cutlass13device_kernelINS_4conv6kernel13ConvUniversalINS1_16ConvProblemShapeILNS1_8OperatorE1ELi2EEENS1_10collective14CollectiveConvINS1_47MainloopSm100TmaUmmaWarpSpecializedImplicitGemmILS5_1ELi20ELi2ELi1ELi2EN4cute5tupleIJNSA_1CILi2EEENSC_ILi1EEESE_EEEEENSB_IJNSC_ILi256EEENSC_ILi64EEENSB_IJSI_EEEEEENS_12float_e4m3_tESL_NSA_8TiledMMAINSA_8MMA_AtomIJNSA_10MMA_TraitsINSA_25SM100_MMA_F8F6F4_2x1SM_SSEJSL_SL_fSH_SI_NSA_17integral_constantINSA_4UMMA5MajorELSS_0EEENSQ_ISS_LSS_1EEENSQ_INSR_7ScaleInELSV_0EEESW_EEEEEENSA_6LayoutINSB_IJSE_SE_SE_EEENSB_IJNSC_ILi0EEES11_S11_EEEEENSB_IJNSA_10UnderscoreES14_S14_EEEEENS7_6detail27Sm100ImplicitGemmTileTraitsINSA_25SM100_TMA_2SM_LOAD_IM2COLENSA_14ComposedLayoutINSA_7SwizzleILi2ELi4ELi3EEENSA_18smem_ptr_flag_bitsILi8EEENSZ_INSB_IJNSC_ILi8EEESI_EEENSB_IJSI_SE_EEEEEEEvEENS18_INSA_18SM100_TMA_2SM_LOADENS1A_INS1B_ILi1ELi4ELi3EEES1E_NSZ_INSB_IJNSC_ILi32EEES1F_EEENSB_IJSE_S1N_EEEEEEEvEEEENS_8epilogue10collective18CollectiveEpilogueINS1U_23Sm100TmaWarpSpecializedILi1ELi1ELi64ELb0ELb0EEEJNSB_IJNSC_ILi128EEESI_SJ_EEENSB_IJNSZ_IS1Z_SE_EENSZ_ISI_SE_EEEEESL_NSB_IJNSB_IJlllEEESE_S11_EEESL_S25_NS1U_6fusion15FusionCallbacksIS1Y_NS26_17LinearCombinationISL_fSL_fLNS_15FloatRoundStyleE2EEES20_S23_JEEENSA_5SM1004TMEM4LOAD26SM100_TMEM_LOAD_32dp32b64xENSA_20SM90_TMA_LOAD_IM2COLES1J_NSA_39AutoVectorizingCopyWithAssumedAlignmentILi128EEENSA_21SM90_TMA_STORE_IM2COLES1J_S2I_S2I_EEEvvEEEEvNT_6ParamsE,"ax",@progbits
	.align	128
.text._ZN7cutlass13device_kernelINS_4conv6kernel13ConvUniversalINS1_16ConvProblemShapeILNS1_8OperatorE1ELi2EEENS1_10collective14CollectiveConvINS1_47MainloopSm100TmaUmmaWarpSpecializedImplicitGemmILS5_1ELi20ELi2ELi1ELi2EN4cute5tupleIJNSA_1CILi2EEENSC_ILi1EEESE_EEEEENSB_IJNSC_ILi256EEENSC_ILi64EEENSB_IJSI_EEEEEENS_12float_e4m3_tESL_NSA_8TiledMMAINSA_8MMA_AtomIJNSA_10MMA_TraitsINSA_25SM100_MMA_F8F6F4_2x1SM_SSEJSL_SL_fSH_SI_NSA_17integral_constantINSA_4UMMA5MajorELSS_0EEENSQ_ISS_LSS_1EEENSQ_INSR_7ScaleInELSV_0EEESW_EEEEEENSA_6LayoutINSB_IJSE_SE_SE_EEENSB_IJNSC_ILi0EEES11_S11_EEEEENSB_IJNSA_10UnderscoreES14_S14_EEEEENS7_6detail27Sm100ImplicitGemmTileTraitsINSA_25SM100_TMA_2SM_LOAD_IM2COLENSA_14ComposedLayoutINSA_7SwizzleILi2ELi4ELi3EEENSA_18smem_ptr_flag_bitsILi8EEENSZ_INSB_IJNSC_ILi8EEESI_EEENSB_IJSI_SE_EEEEEEEvEENS18_INSA_18SM100_TMA_2SM_LOADENS1A_INS1B_ILi1ELi4ELi3EEES1E_NSZ_INSB_IJNSC_ILi32EEES1F_EEENSB_IJSE_S1N_EEEEEEEvEEEENS_8epilogue10collective18CollectiveEpilogueINS1U_23Sm100TmaWarpSpecializedILi1ELi1ELi64ELb0ELb0EEEJNSB_IJNSC_ILi128EEESI_SJ_EEENSB_IJNSZ_IS1Z_SE_EENSZ_ISI_SE_EEEEESL_NSB_IJNSB_IJlllEEESE_S11_EEESL_S25_NS1U_6fusion15FusionCallbacksIS1Y_NS26_17LinearCombinationISL_fSL_fLNS_15FloatRoundStyleE2EEES20_S23_JEEENSA_5SM1004TMEM4LOAD26SM100_TMEM_LOAD_32dp32b64xENSA_20SM90_TMA_LOAD_IM2COLES1J_NSA_39AutoVectorizingCopyWithAssumedAlignmentILi128EEENSA_21SM90_TMA_STORE_IM2COLES1J_S2I_S2I_EEEvvEEEEvNT_6ParamsE:
        .type           _ZN7cutlass13device_kernelINS_4conv6kernel13ConvUniversalINS1_16ConvProblemShapeILNS1_8OperatorE1ELi2EEENS1_10collective14CollectiveConvINS1_47MainloopSm100TmaUmmaWarpSpecializedImplicitGemmILS5_1ELi20ELi2ELi1ELi2EN4cute5tupleIJNSA_1CILi2EEENSC_ILi1EEESE_EEEEENSB_IJNSC_ILi256EEENSC_ILi64EEENSB_IJSI_EEEEEENS_12float_e4m3_tESL_NSA_8TiledMMAINSA_8MMA_AtomIJNSA_10MMA_TraitsINSA_25SM100_MMA_F8F6F4_2x1SM_SSEJSL_SL_fSH_SI_NSA_17integral_constantINSA_4UMMA5MajorELSS_0EEENSQ_ISS_LSS_1EEENSQ_INSR_7ScaleInELSV_0EEESW_EEEEEENSA_6LayoutINSB_IJSE_SE_SE_EEENSB_IJNSC_ILi0EEES11_S11_EEEEENSB_IJNSA_10UnderscoreES14_S14_EEEEENS7_6detail27Sm100ImplicitGemmTileTraitsINSA_25SM100_TMA_2SM_LOAD_IM2COLENSA_14ComposedLayoutINSA_7SwizzleILi2ELi4ELi3EEENSA_18smem_ptr_flag_bitsILi8EEENSZ_INSB_IJNSC_ILi8EEESI_EEENSB_IJSI_SE_EEEEEEEvEENS18_INSA_18SM100_TMA_2SM_LOADENS1A_INS1B_ILi1ELi4ELi3EEES1E_NSZ_INSB_IJNSC_ILi32EEES1F_EEENSB_IJSE_S1N_EEEEEEEvEEEENS_8epilogue10collective18CollectiveEpilogueINS1U_23Sm100TmaWarpSpecializedILi1ELi1ELi64ELb0ELb0EEEJNSB_IJNSC_ILi128EEESI_SJ_EEENSB_IJNSZ_IS1Z_SE_EENSZ_ISI_SE_EEEEESL_NSB_IJNSB_IJlllEEESE_S11_EEESL_S25_NS1U_6fusion15FusionCallbacksIS1Y_NS26_17LinearCombinationISL_fSL_fLNS_15FloatRoundStyleE2EEES20_S23_JEEENSA_5SM1004TMEM4LOAD26SM100_TMEM_LOAD_32dp32b64xENSA_20SM90_TMA_LOAD_IM2COLES1J_NSA_39AutoVectorizingCopyWithAssumedAlignmentILi128EEENSA_21SM90_TMA_STORE_IM2COLES1J_S2I_S2I_EEEvvEEEEvNT_6ParamsE,@function
        .size           _ZN7cutlass13device_kernelINS_4conv6kernel13ConvUniversalINS1_16ConvProblemShapeILNS1_8OperatorE1ELi2EEENS1_10collective14CollectiveConvINS1_47MainloopSm100TmaUmmaWarpSpecializedImplicitGemmILS5_1ELi20ELi2ELi1ELi2EN4cute5tupleIJNSA_1CILi2EEENSC_ILi1EEESE_EEEEENSB_IJNSC_ILi256EEENSC_ILi64EEENSB_IJSI_EEEEEENS_12float_e4m3_tESL_NSA_8TiledMMAINSA_8MMA_AtomIJNSA_10MMA_TraitsINSA_25SM100_MMA_F8F6F4_2x1SM_SSEJSL_SL_fSH_SI_NSA_17integral_constantINSA_4UMMA5MajorELSS_0EEENSQ_ISS_LSS_1EEENSQ_INSR_7ScaleInELSV_0EEESW_EEEEEENSA_6LayoutINSB_IJSE_SE_SE_EEENSB_IJNSC_ILi0EEES11_S11_EEEEENSB_IJNSA_10UnderscoreES14_S14_EEEEENS7_6detail27Sm100ImplicitGemmTileTraitsINSA_25SM100_TMA_2SM_LOAD_IM2COLENSA_14ComposedLayoutINSA_7SwizzleILi2ELi4ELi3EEENSA_18smem_ptr_flag_bitsILi8EEENSZ_INSB_IJNSC_ILi8EEESI_EEENSB_IJSI_SE_EEEEEEEvEENS18_INSA_18SM100_TMA_2SM_LOADENS1A_INS1B_ILi1ELi4ELi3EEES1E_NSZ_INSB_IJNSC_ILi32EEES1F_EEENSB_IJSE_S1N_EEEEEEEvEEEENS_8epilogue10collective18CollectiveEpilogueINS1U_23Sm100TmaWarpSpecializedILi1ELi1ELi64ELb0ELb0EEEJNSB_IJNSC_ILi128EEESI_SJ_EEENSB_IJNSZ_IS1Z_SE_EENSZ_ISI_SE_EEEEESL_NSB_IJNSB_IJlllEEESE_S11_EEESL_S25_NS1U_6fusion15FusionCallbacksIS1Y_NS26_17LinearCombinationISL_fSL_fLNS_15FloatRoundStyleE2EEES20_S23_JEEENSA_5SM1004TMEM4LOAD26SM100_TMEM_LOAD_32dp32b64xENSA_20SM90_TMA_LOAD_IM2COLES1J_NSA_39AutoVectorizingCopyWithAssumedAlignmentILi128EEENSA_21SM90_TMA_STORE_IM2COLES1J_S2I_S2I_EEEvvEEEEvNT_6ParamsE,(.L_x_188 - _ZN7cutlass13device_kernelINS_4conv6kernel13ConvUniversalINS1_16ConvProblemShapeILNS1_8OperatorE1ELi2EEENS1_10collective14CollectiveConvINS1_47MainloopSm100TmaUmmaWarpSpecializedImplicitGemmILS5_1ELi20ELi2ELi1ELi2EN4cute5tupleIJNSA_1CILi2EEENSC_ILi1EEESE_EEEEENSB_IJNSC_ILi256EEENSC_ILi64EEENSB_IJSI_EEEEEENS_12float_e4m3_tESL_NSA_8TiledMMAINSA_8MMA_AtomIJNSA_10MMA_TraitsINSA_25SM100_MMA_F8F6F4_2x1SM_SSEJSL_SL_fSH_SI_NSA_17integral_constantINSA_4UMMA5MajorELSS_0EEENSQ_ISS_LSS_1EEENSQ_INSR_7ScaleInELSV_0EEESW_EEEEEENSA_6LayoutINSB_IJSE_SE_SE_EEENSB_IJNSC_ILi0EEES11_S11_EEEEENSB_IJNSA_10UnderscoreES14_S14_EEEEENS7_6detail27Sm100ImplicitGemmTileTraitsINSA_25SM100_TMA_2SM_LOAD_IM2COLENSA_14ComposedLayoutINSA_7SwizzleILi2ELi4ELi3EEENSA_18smem_ptr_flag_bitsILi8EEENSZ_INSB_IJNSC_ILi8EEESI_EEENSB_IJSI_SE_EEEEEEEvEENS18_INSA_18SM100_TMA_2SM_LOADENS1A_INS1B_ILi1ELi4ELi3EEES1E_NSZ_INSB_IJNSC_ILi32EEES1F_EEENSB_IJSE_S1N_EEEEEEEvEEEENS_8epilogue10collective18CollectiveEpilogueINS1U_23Sm100TmaWarpSpecializedILi1ELi1ELi64ELb0ELb0EEEJNSB_IJNSC_ILi128EEESI_SJ_EEENSB_IJNSZ_IS1Z_SE_EENSZ_ISI_SE_EEEEESL_NSB_IJNSB_IJlllEEESE_S11_EEESL_S25_NS1U_6fusion15FusionCallbacksIS1Y_NS26_17LinearCombinationISL_fSL_fLNS_15FloatRoundStyleE2EEES20_S23_JEEENSA_5SM1004TMEM4LOAD26SM100_TMEM_LOAD_32dp32b64xENSA_20SM90_TMA_LOAD_IM2COLES1J_NSA_39AutoVectorizingCopyWithAssumedAlignmentILi128EEENSA_21SM90_TMA_STORE_IM2COLES1J_S2I_S2I_EEEvvEEEEvNT_6ParamsE)
        .other          _ZN7cutlass13device_kernelINS_4conv6kernel13ConvUniversalINS1_16ConvProblemShapeILNS1_8OperatorE1ELi2EEENS1_10collective14CollectiveConvINS1_47MainloopSm100TmaUmmaWarpSpecializedImplicitGemmILS5_1ELi20ELi2ELi1ELi2EN4cute5tupleIJNSA_1CILi2EEENSC_ILi1EEESE_EEEEENSB_IJNSC_ILi256EEENSC_ILi64EEENSB_IJSI_EEEEEENS_12float_e4m3_tESL_NSA_8TiledMMAINSA_8MMA_AtomIJNSA_10MMA_TraitsINSA_25SM100_MMA_F8F6F4_2x1SM_SSEJSL_SL_fSH_SI_NSA_17integral_constantINSA_4UMMA5MajorELSS_0EEENSQ_ISS_LSS_1EEENSQ_INSR_7ScaleInELSV_0EEESW_EEEEEENSA_6LayoutINSB_IJSE_SE_SE_EEENSB_IJNSC_ILi0EEES11_S11_EEEEENSB_IJNSA_10UnderscoreES14_S14_EEEEENS7_6detail27Sm100ImplicitGemmTileTraitsINSA_25SM100_TMA_2SM_LOAD_IM2COLENSA_14ComposedLayoutINSA_7SwizzleILi2ELi4ELi3EEENSA_18smem_ptr_flag_bitsILi8EEENSZ_INSB_IJNSC_ILi8EEESI_EEENSB_IJSI_SE_EEEEEEEvEENS18_INSA_18SM100_TMA_2SM_LOADENS1A_INS1B_ILi1ELi4ELi3EEES1E_NSZ_INSB_IJNSC_ILi32EEES1F_EEENSB_IJSE_S1N_EEEEEEEvEEEENS_8epilogue10collective18CollectiveEpilogueINS1U_23Sm100TmaWarpSpecializedILi1ELi1ELi64ELb0ELb0EEEJNSB_IJNSC_ILi128EEESI_SJ_EEENSB_IJNSZ_IS1Z_SE_EENSZ_ISI_SE_EEEEESL_NSB_IJNSB_IJlllEEESE_S11_EEESL_S25_NS1U_6fusion15FusionCallbacksIS1Y_NS26_17LinearCombinationISL_fSL_fLNS_15FloatRoundStyleE2EEES20_S23_JEEENSA_5SM1004TMEM4LOAD26SM100_TMEM_LOAD_32dp32b64xENSA_20SM90_TMA_LOAD_IM2COLES1J_NSA_39AutoVectorizingCopyWithAssumedAlignmentILi128EEENSA_21SM90_TMA_STORE_IM2COLES1J_S2I_S2I_EEEvvEEEEvNT_6ParamsE,@"STO_CUDA_ENTRY STV_DEFAULT"
_ZN7cutlass13device_kernelINS_4conv6kernel13ConvUniversalINS1_16ConvProblemShapeILNS1_8OperatorE1ELi2EEENS1_10collective14CollectiveConvINS1_47MainloopSm100TmaUmmaWarpSpecializedImplicitGemmILS5_1ELi20ELi2ELi1ELi2EN4cute5tupleIJNSA_1CILi2EEENSC_ILi1EEESE_EEEEENSB_IJNSC_ILi256EEENSC_ILi64EEENSB_IJSI_EEEEEENS_12float_e4m3_tESL_NSA_8TiledMMAINSA_8MMA_AtomIJNSA_10MMA_TraitsINSA_25SM100_MMA_F8F6F4_2x1SM_SSEJSL_SL_fSH_SI_NSA_17integral_constantINSA_4UMMA5MajorELSS_0EEENSQ_ISS_LSS_1EEENSQ_INSR_7ScaleInELSV_0EEESW_EEEEEENSA_6LayoutINSB_IJSE_SE_SE_EEENSB_IJNSC_ILi0EEES11_S11_EEEEENSB_IJNSA_10UnderscoreES14_S14_EEEEENS7_6detail27Sm100ImplicitGemmTileTraitsINSA_25SM100_TMA_2SM_LOAD_IM2COLENSA_14ComposedLayoutINSA_7SwizzleILi2ELi4ELi3EEENSA_18smem_ptr_flag_bitsILi8EEENSZ_INSB_IJNSC_ILi8EEESI_EEENSB_IJSI_SE_EEEEEEEvEENS18_INSA_18SM100_TMA_2SM_LOADENS1A_INS1B_ILi1ELi4ELi3EEES1E_NSZ_INSB_IJNSC_ILi32EEES1F_EEENSB_IJSE_S1N_EEEEEEEvEEEENS_8epilogue10collective18CollectiveEpilogueINS1U_23Sm100TmaWarpSpecializedILi1ELi1ELi64ELb0ELb0EEEJNSB_IJNSC_ILi128EEESI_SJ_EEENSB_IJNSZ_IS1Z_SE_EENSZ_ISI_SE_EEEEESL_NSB_IJNSB_IJlllEEESE_S11_EEESL_S25_NS1U_6fusion15FusionCallbacksIS1Y_NS26_17LinearCombinationISL_fSL_fLNS_15FloatRoundStyleE2EEES20_S23_JEEENSA_5SM1004TMEM4LOAD26SM100_TMEM_LOAD_32dp32b64xENSA_20SM90_TMA_LOAD_IM2COLES1J_NSA_39AutoVectorizingCopyWithAssumedAlignmentILi128EEENSA_21SM90_TMA_STORE_IM2COLES1J_S2I_S2I_EEEvvEEEEvNT_6ParamsE:
[----:B------:R-:W1:Y:S01]  /*0000*/  LDC R1, c[0x0][0x37c] ;  /* 0x0000df00ff017b82 */ /* 0x000e620000000800 */
[----:B------:R-:W2:Y:S01]  /*0010*/  S2R R142, SR_TID.X ;  /* 0x00000000008e7919 */ /* 0x000ea20000002100 */
[----:B------:R-:W3:Y:S06]  /*0020*/  LDCU.64 UR8, c[0x0][0x890] ;  /* 0x00011200ff0877ac */ /* 0x000eec0008000a00 */
[----:B------:R-:W4:Y:S01]  /*0030*/  S2UR UR4, SR_CgaCtaId ;  /* 0x00000000000479c3 */ /* 0x000f220000008800 */
[----:B-1----:R-:W-:Y:S01]  /*0040*/  VIADD R1, R1, 0xfffffff8 ;  /* 0xfffffff801017836 */ /* 0x002fe20000000000 */
[----:B------:R-:W-:-:S02]  /*0050*/  PRMT R156, RZ, 0x7610, R156 ;  /* 0x00007610ff9c7816 */ /* 0x000fc4000000009c */
[----:B------:R-:W-:Y:S02]  /*0060*/  ELECT P1, URZ, PT ;  /* 0x0000000000ff782f */ /* 0x000fe40003820000 */
[----:B------:R-:W-:Y:S01]  /*0070*/  R2UR UR43, R1 ;  /* 0x00000000012b72ca */ /* 0x000fe200000e0000 */
[----:B---3--:R-:W-:-:S04]  /*0080*/  UISETP.NE.U32.AND UP0, UPT, UR8, URZ, UPT ;  /* 0x000000ff0800728c */ /* 0x008fc8000bf05070 */
[----:B------:R-:W-:Y:S02]  /*0090*/  UISETP.NE.AND.EX UP0, UPT, UR9, URZ, UPT, UP0 ;  /* 0x000000ff0900728c */ /* 0x000fe4000bf05300 */
[----:B----4-:R-:W-:Y:S02]  /*00a0*/  ULOP3.LUT UR31, UR4, 0x1, URZ, 0xc0, !UPT ;  /* 0x00000001041f7892 */ /* 0x010fe4000f8ec0ff */
[----:B------:R-:W-:Y:S01]  /*00b0*/  ULOP3.LUT UR30, UR4, 0x1, URZ, 0x3c, !UPT ;  /* 0x00000001041e7892 */ /* 0x000fe2000f8e3cff */
[----:B--2---:R-:W-:-:S05]  /*00c0*/  SHF.R.U32.HI R157, RZ, 0x5, R142 ;  /* 0x00000005ff9d7819 */ /* 0x004fca000001168e */
[----:B------:R-:W1:Y:S02]  /*00d0*/  SHFL.IDX PT, R0, R157, RZ, 0x1f ;  /* 0x00001fff9d007589 */ /* 0x000e6400000e0000 */
[----:B-1----:R-:W-:Y:S01]  /*00e0*/  R2UR UR18, R0 ;  /* 0x00000000001272ca */ /* 0x002fe200000e0000 */
[----:B------:R-:W-:-:S14]  /*00f0*/  BRA.U UP0, `(.L_x_0) ;  /* 0x0000000100307547 */ /* 0x000fdc000b800000 */
[----:B------:R-:W1:Y:S02]  /*0100*/  LDCU.64 UR4, c[0x0][0x888] ;  /* 0x00011100ff0477ac */ /* 0x000e640008000a00 */
[----:B-1----:R-:W-:-:S04]  /*0110*/  UISETP.NE.U32.AND UP0, UPT, UR4, URZ, UPT ;  /* 0x000000ff0400728c */ /* 0x002fc8000bf05070 */
[----:B------:R-:W-:-:S09]  /*0120*/  UISETP.NE.AND.EX UP0, UPT, UR5, URZ, UPT, UP0 ;  /* 0x000000ff0500728c */ /* 0x000fd2000bf05300 */
[----:B------:R-:W-:Y:S05]  /*0130*/  BRA.U !UP0, `(.L_x_1) ;  /* 0x0000000108147547 */ /* 0x000fea000b800000 */
[----:B------:R-:W1:Y:S01]  /*0140*/  LDC.64 R2, c[0x0][0x888] ;  /* 0x00022200ff027b82 */ /* 0x000e620000000a00 */
[----:B------:R-:W1:Y:S02]  /*0150*/  LDCU.64 UR4, c[0x0][0x358] ;  /* 0x00006b00ff0477ac */ /* 0x000e640008000a00 */
[----:B-1----:R1:W5:Y:S01]  /*0160*/  LDG.E R71, desc[UR4][R2.64] ;  /* 0x0000000402477981 */ /* 0x002362000c1e1900 */
[----:B------:R-:W-:Y:S01]  /*0170*/  HFMA2 R156, -RZ, RZ, 0, 5.9604644775390625e-08 ;  /* 0x00000001ff9c7431 */ /* 0x000fe200000001ff */
[----:B------:R-:W-:Y:S05]  /*0180*/  BRA `(.L_x_0) ;  /* 0x00000000000c7947 */ /* 0x000fea0003800000 */
.L_x_1:
[----:B------:R-:W1:Y:S01]  /*0190*/  LDCU UR4, c[0x0][0x880] ;  /* 0x00011000ff0477ac */ /* 0x000e620008000800 */
[----:B------:R-:W-:Y:S01]  /*01a0*/  HFMA2 R156, -RZ, RZ, 0, 5.9604644775390625e-08 ;  /* 0x00000001ff9c7431 */ /* 0x000fe200000001ff */
[----:B-1----:R-:W-:-:S07]  /*01b0*/  MOV R71, UR4 ;  /* 0x0000000400477c02 */ /* 0x002fce0008000f00 */
.L_x_0:
[----:B------:R-:W2:Y:S02]  /*01c0*/  LDCU.64 UR4, c[0x0][0x8b0] ;  /* 0x00011600ff0477ac */ /* 0x000ea40008000a00 */
[----:B--2---:R-:W-:-:S04]  /*01d0*/  UISETP.NE.U32.AND UP0, UPT, UR4, URZ, UPT ;  /* 0x000000ff0400728c */ /* 0x004fc8000bf05070 */
[----:B------:R-:W-:-:S09]  /*01e0*/  UISETP.NE.AND.EX UP0, UPT, UR5, URZ, UPT, UP0 ;  /* 0x000000ff0500728c */ /* 0x000fd2000bf05300 */
[----:B------:R-:W-:Y:S05]  /*01f0*/  BRA.U UP0, `(.L_x_2) ;  /* 0x0000000100287547 */ /* 0x000fea000b800000 */
[----:B------:R-:W2:Y:S02]  /*0200*/  LDCU.64 UR4, c[0x0][0x8a8] ;  /* 0x00011500ff0477ac */ /* 0x000ea40008000a00 */
[----:B--2---:R-:W-:-:S04]  /*0210*/  UISETP.NE.U32.AND UP0, UPT, UR4, URZ, UPT ;  /* 0x000000ff0400728c */ /* 0x004fc8000bf05070 */
[----:B------:R-:W-:-:S09]  /*0220*/  UISETP.NE.AND.EX UP0, UPT, UR5, URZ, UPT, UP0 ;  /* 0x000000ff0500728c */ /* 0x000fd2000bf05300 */
[----:B------:R-:W-:Y:S05]  /*0230*/  BRA.U !UP0, `(.L_x_3) ;  /* 0x0000000108107547 */ /* 0x000fea000b800000 */
[----:B-1----:R-:W1:Y:S01]  /*0240*/  LDC.64 R2, c[0x0][0x8a8] ;  /* 0x00022a00ff027b82 */ /* 0x002e620000000a00 */
[----:B------:R-:W1:Y:S02]  /*0250*/  LDCU.64 UR4, c[0x0][0x358] ;  /* 0x00006b00ff0477ac */ /* 0x000e640008000a00 */
[----:B-1----:R2:W5:Y:S01]  /*0260*/  LDG.E R70, desc[UR4][R2.64] ;  /* 0x0000000402467981 */ /* 0x002562000c1e1900 */
[----:B------:R-:W-:Y:S05]  /*0270*/  BRA `(.L_x_2) ;  /* 0x0000000000087947 */ /* 0x000fea0003800000 */
.L_x_3:
[----:B------:R-:W2:Y:S02]  /*0280*/  LDCU UR4, c[0x0][0x8a0] ;  /* 0x00011400ff0477ac */ /* 0x000ea40008000800 */
[----:B--2---:R-:W-:Y:S02]  /*0290*/  MOV R70, UR4 ;  /* 0x0000000400467c02 */ /* 0x004fe40008000f00 */
.L_x_2:
[----:B------:R-:W-:Y:S01]  /*02a0*/  IMAD.U32 R0, RZ, RZ, UR18 ;  /* 0x00000012ff007e24 */ /* 0x000fe2000f8e00ff */
[----:B------:R-:W-:Y:S04]  /*02b0*/  BSSY.RECONVERGENT B0, `(.L_x_4) ;  /* 0x000000c000007945 */ /* 0x000fe80003800200 */
[C---:B------:R-:W-:Y:S02]  /*02c0*/  ISETP.NE.OR P2, PT, R0.reuse, 0x1, !P1 ;  /* 0x000000010000780c */ /* 0x040fe40004f45670 */
[----:B------:R-:W-:-:S11]  /*02d0*/  ISETP.NE.OR P0, PT, R0, 0x3, !P1 ;  /* 0x000000030000780c */ /* 0x000fd60004f05670 */
[----:B------:R-:W-:Y:S05]  /*02e0*/  @P2 BRA `(.L_x_5) ;  /* 0x0000000000202947 */ /* 0x000fea0003800000 */
[----:B------:R-:W3:Y:S02]  /*02f0*/  LDCU.64 UR4, c[0x0][0x348] ;  /* 0x00006900ff0477ac */ /* 0x000ee40008000a00 */
[----:B---3--:R-:W-:Y:S02]  /*0300*/  UIADD3 UR6, UP1, UPT, UR4, 0x80, URZ ;  /* 0x0000008004067890 */ /* 0x008fe4000ff3e0ff */
[----:B------:R-:W-:Y:S02]  /*0310*/  UIADD3 UR4, UP0, UPT, UR4, 0x180, URZ ;  /* 0x0000018004047890 */ /* 0x000fe4000ff1e0ff */
[----:B------:R-:W-:Y:S02]  /*0320*/  UIADD3.X UR7, UPT, UPT, URZ, UR5, URZ, UP1, !UPT ;  /* 0x00000005ff077290 */ /* 0x000fe40008ffe4ff */
[----:B------:R-:W-:-:S07]  /*0330*/  UIADD3.X UR5, UPT, UPT, URZ, UR5, URZ, UP0, !UPT ;  /* 0x00000005ff057290 */ /* 0x000fce00087fe4ff */
[----:B------:R3:W-:Y:S02]  /*0340*/  UTMACCTL.PF [UR6] ;  /* 0x00000000060079b9 */ /* 0x0007e40008040000 */
[----:B------:R3:W-:Y:S02]  /*0350*/  UTMACCTL.PF [UR4] ;  /* 0x00000000040079b9 */ /* 0x0007e40008040000 */
[----:B---3--:R-:W-:Y:S01]  /*0360*/  NOP ;  /* 0x0000000000007918 */ /* 0x008fe20000000000 */
.L_x_5:
[----:B------:R-:W-:Y:S05]  /*0370*/  BSYNC.RECONVERGENT B0 ;  /* 0x0000000000007941 */ /* 0x000fea0003800200 */
.L_x_4:
[----:B------:R-:W-:Y:S04]  /*0380*/  BSSY.RECONVERGENT B0, `(.L_x_6) ;  /* 0x000000a000007945 */ /* 0x000fe80003800200 */
        /* <DEDUP_REMOVED lines=9> */
.L_x_7:
[----:B------:R-:W-:Y:S05]  /*0420*/  BSYNC.RECONVERGENT B0 ;  /* 0x0000000000007941 */ /* 0x000fea0003800200 */
.L_x_6:
[----:B------:R-:W3:Y:S01]  /*0430*/  LDCU.64 UR4, c[0x0][0x888] ;  /* 0x00011100ff0477ac */ /* 0x000ee20008000a00 */
[----:B------:R-:W-:Y:S02]  /*0440*/  UISETP.EQ.U32.AND UP1, UPT, UR8, URZ, UPT ;  /* 0x000000ff0800728c */ /* 0x000fe4000bf22070 */
[----:B------:R-:W-:Y:S02]  /*0450*/  UPLOP3.LUT UP3, UPT, UPT, UPT, UPT, 0x80, 0x8 ;  /* 0x000000000008789c */ /* 0x000fe40003f6f070 */
[----:B---3--:R-:W-:-:S04]  /*0460*/  UISETP.NE.U32.AND UP0, UPT, UR4, URZ, UPT ;  /* 0x000000ff0400728c */ /* 0x008fc8000bf05070 */
[----:B------:R-:W-:-:S04]  /*0470*/  UISETP.NE.AND.EX UP2, UPT, UR5, URZ, UPT, UP0 ;  /* 0x000000ff0500728c */ /* 0x000fc8000bf45300 */
[----:B------:R-:W-:-:S04]  /*0480*/  UISETP.EQ.OR.EX UP4, UPT, UR9, URZ, !UP2, UP1 ;  /* 0x000000ff0900728c */ /* 0x000fc8000d782710 */
[----:B------:R-:W-:-:S06]  /*0490*/  UP2UR UR4, UPR, URZ, 0x10 ;  /* 0x00000010ff047883 */ /* 0x000fcc0008000000 */
[----:B------:R-:W-:Y:S01]  /*04a0*/  MOV R161, UR4 ;  /* 0x0000000400a17c02 */ /* 0x000fe20008000f00 */
[----:B------:R-:W-:Y:S06]  /*04b0*/  BRA.U !UP4, `(.L_x_8) ;  /* 0x000000010c207547 */ /* 0x000fec000b800000 */
[----:B------:R-:W-:Y:S01]  /*04c0*/  UISETP.NE.U32.AND UP1, UPT, UR8, URZ, UPT ;  /* 0x000000ff0800728c */ /* 0x000fe2000bf25070 */
[----:B-----5:R-:W-:Y:S01]  /*04d0*/  FSETP.NEU.AND P0, PT, R71, RZ, PT ;  /* 0x000000ff4700720b */ /* 0x020fe20003f0d000 */
[----:B------:R-:W-:Y:S02]  /*04e0*/  USEL UR4, URZ, 0xffffffff, UP2 ;  /* 0xffffffffff047887 */ /* 0x000fe40009000000 */
[----:B------:R-:W-:-:S10]  /*04f0*/  UISETP.NE.AND.EX UP1, UPT, UR9, URZ, UPT, UP1 ;  /* 0x000000ff0900728c */ /* 0x000fd4000bf25310 */
[----:B------:R-:W-:Y:S01]  /*0500*/  VOTEU.ANY UP0, P0 ;  /* 0x0000000000ff7886 */ /* 0x000fe20000000100 */
[----:B------:R-:W-:-:S04]  /*0510*/  @!UP1 USEL UR4, URZ, 0xffffffff, UP0 ;  /* 0xffffffffff049887 */ /* 0x000fc80008000000 */
[----:B------:R-:W-:-:S04]  /*0520*/  ULOP3.LUT UR4, UR4, 0x1, URZ, 0xc0, !UPT ;  /* 0x0000000104047892 */ /* 0x000fc8000f8ec0ff */
[----:B------:R-:W-:-:S11]  /*0530*/  UISETP.NE.U32.AND UP3, UPT, UR4, 0x1, UPT ;  /* 0x000000010400788c */ /* 0x000fd6000bf65070 */
.L_x_8:
[----:B------:R-:W3:Y:S01]  /*0540*/  SHFL.IDX PT, R0, R157, RZ, 0x1f ;  /* 0x00001fff9d007589 */ /* 0x000ee200000e0000 */
[----:B------:R-:W-:Y:S02]  /*0550*/  UISETP.NE.AND UP5, UPT, UR18, 0x2, UPT ;  /* 0x000000021200788c */ /* 0x000fe4000bfa5270 */
[----:B------:R-:W-:Y:S02]  /*0560*/  UISETP.NE.AND UP0, UPT, UR18, 0x2, UPT ;  /* 0x000000021200788c */ /* 0x000fe4000bf05270 */
[----:B------:R-:W-:Y:S02]  /*0570*/  UISETP.NE.OR UP1, UPT, UR31, URZ, UP5 ;  /* 0x000000ff1f00728c */ /* 0x000fe4000af25670 */
[----:B------:R-:W-:-:S04]  /*0580*/  USEL UR38, URZ, 0x1, UP0 ;  /* 0x00000001ff267887 */ /* 0x000fc80008000000 */
[----:B------:R-:W-:Y:S02]  /*0590*/  PLOP3.LUT P3, PT, P1, PT, UP1, 0xae, 0xea ;  /* 0x0000000000ea781c */ /* 0x000fe40000f6f51e */
[----:B---3--:R-:W-:-:S13]  /*05a0*/  ISETP.NE.AND P0, PT, R0, RZ, PT ;  /* 0x000000ff0000720c */ /* 0x008fda0003f05270 */
[----:B------:R-:W-:Y:S05]  /*05b0*/  @P0 BRA `(.L_x_9) ;  /* 0x0000000000d40947 */ /* 0x000fea0003800000 */
[----:B------:R-:W-:Y:S01]  /*05c0*/  ELECT P0, URZ, PT ;  /* 0x0000000000ff782f */ /* 0x000fe20003800000 */
[----:B------:R-:W-:-:S12]  /*05d0*/  BSSY.RECONVERGENT B0, `(.L_x_9) ;  /* 0x0000033000007945 */ /* 0x000fd80003800200 */
[----:B------:R-:W-:Y:S05]  /*05e0*/  @!P0 BRA `(.L_x_10) ;  /* 0x0000000000c48947 */ /* 0x000fea0003800000 */
[----:B------:R-:W3:Y:S01]  /*05f0*/  S2UR UR5, SR_CgaCtaId ;  /* 0x00000000000579c3 */ /* 0x000ee20000008800 */
[----:B------:R-:W-:Y:S01]  /*0600*/  UMOV UR4, 0x400 ;  /* 0x0000040000047882 */ /* 0x000fe20000000000 */
[----:B------:R-:W-:Y:S02]  /*0610*/  UMOV UR6, 0x1 ;  /* 0x0000000100067882 */ /* 0x000fe40000000000 */
[----:B------:R-:W-:-:S04]  /*0620*/  UIADD3 UR6, UPT, UPT, -UR6, 0x100000, URZ ;  /* 0x0010000006067890 */ /* 0x000fc8000fffe1ff */
[----:B------:R-:W-:Y:S02]  /*0630*/  USHF.L.U32 UR7, UR6, 0xb, URZ ;  /* 0x0000000b06077899 */ /* 0x000fe400080006ff */
[----:B------:R-:W-:Y:S02]  /*0640*/  USHF.L.U32 UR6, UR6, 0x1, URZ ;  /* 0x0000000106067899 */ /* 0x000fe400080006ff */
[----:B---3--:R-:W-:Y:S01]  /*0650*/  ULEA UR4, UR5, UR4, 0x18 ;  /* 0x0000000405047291 */ /* 0x008fe2000f8ec0ff */
[----:B------:R-:W3:Y:S11]  /*0660*/  FENCE.VIEW.ASYNC.S ;  /* 0x00000000000073c6 */ /* 0x000ef60000000000 */
[----:B---3--:R3:W4:Y:S01]  /*0670*/  SYNCS.EXCH.64 URZ, [UR4], UR6 ;  /* 0x0000000604ff75b2 */ /* 0x0087220008000100 */
[----:B------:R3:W1:Y:S01]  /*0680*/  SYNCS.EXCH.64 URZ, [UR4+0xa0], UR6 ;  /* 0x0000a00604ff75b2 */ /* 0x0006620008000100 */
        /* <DEDUP_REMOVED lines=37> */
[----:B------:R3:W1:Y:S02]  /*08e0*/  SYNCS.EXCH.64 URZ, [UR4+0x138], UR6 ;  /* 0x0001380604ff75b2 */ /* 0x0006640008000100 */
[----:B---34-:R-:W-:Y:S01]  /*08f0*/  NOP ;  /* 0x0000000000007918 */ /* 0x018fe20000000000 */
.L_x_10:
[----:B------:R-:W-:Y:S05]  /*0900*/  BSYNC.RECONVERGENT B0 ;  /* 0x0000000000007941 */ /* 0x000fea0003800200 */
.L_x_9:
[----:B------:R-:W3:Y:S01]  /*0910*/  SHFL.IDX PT, R0, R157, RZ, 0x1f ;  /* 0x00001fff9d007589 */ /* 0x000ee200000e0000 */
[----:B------:R-:W-:Y:S01]  /*0920*/  NOP ;  /* 0x0000000000007918 */ /* 0x000fe20000000000 */
[----:B---3--:R-:W-:-:S13]  /*0930*/  ISETP.NE.AND P0, PT, R0, 0x1, PT ;  /* 0x000000010000780c */ /* 0x008fda0003f05270 */
[----:B------:R-:W-:Y:S05]  /*0940*/  @P0 BRA `(.L_x_11) ;  /* 0x0000000000400947 */ /* 0x000fea0003800000 */
[----:B------:R-:W3:Y:S01]  /*0950*/  S2UR UR5, SR_CgaCtaId ;  /* 0x00000000000579c3 */ /* 0x000ee20000008800 */
[----:B------:R-:W-:Y:S01]  /*0960*/  UMOV UR4, 0x400 ;  /* 0x0000040000047882 */ /* 0x000fe20000000000 */
[----:B------:R-:W-:Y:S01]  /*0970*/  UMOV UR8, 0x20 ;  /* 0x0000002000087882 */ /* 0x000fe20000000000 */
[----:B------:R-:W-:Y:S01]  /*0980*/  UMOV UR6, 0x80 ;  /* 0x0000008000067882 */ /* 0x000fe20000000000 */
[----:B------:R-:W-:-:S04]  /*0990*/  UIADD3 UR8, UPT, UPT, -UR8, 0x100000, URZ ;  /* 0x0010000008087890 */ /* 0x000fc8000fffe1ff */
[----:B------:R-:W-:Y:S02]  /*09a0*/  USHF.L.U32 UR9, UR8, 0xb, URZ ;  /* 0x0000000b08097899 */ /* 0x000fe400080006ff */
[----:B------:R-:W-:Y:S02]  /*09b0*/  USHF.L.U32 UR8, UR8, 0x1, URZ ;  /* 0x0000000108087899 */ /* 0x000fe400080006ff */
[----:B------:R-:W-:-:S04]  /*09c0*/  UIADD3 UR6, UPT, UPT, -UR6, 0x100000, URZ ;  /* 0x0010000006067890 */ /* 0x000fc8000fffe1ff */
[----:B------:R-:W-:Y:S02]  /*09d0*/  USHF.L.U32 UR7, UR6, 0xb, URZ ;  /* 0x0000000b06077899 */ /* 0x000fe400080006ff */
[----:B------:R-:W-:Y:S01]  /*09e0*/  USHF.L.U32 UR6, UR6, 0x1, URZ ;  /* 0x0000000106067899 */ /* 0x000fe200080006ff */
[----:B------:R-:W-:Y:S01]  /*09f0*/  ELECT P0, URZ, PT ;  /* 0x0000000000ff782f */ /* 0x000fe20003800000 */
[----:B---3--:R-:W-:Y:S01]  /*0a00*/  ULEA UR4, UR5, UR4, 0x18 ;  /* 0x0000000405047291 */ /* 0x008fe2000f8ec0ff */
[----:B------:R-:W3:Y:S11]  /*0a10*/  FENCE.VIEW.ASYNC.S ;  /* 0x00000000000073c6 */ /* 0x000ef60000000000 */
[----:B---3--:R3:W4:Y:S01]  /*0a20*/  SYNCS.EXCH.64 URZ, [UR4+0x140], UR8 ;  /* 0x0001400804ff75b2 */ /* 0x0087220008000100 */
[----:B------:R3:W1:Y:S01]  /*0a30*/  SYNCS.EXCH.64 URZ, [UR4+0x148], UR6 ;  /* 0x0001480604ff75b2 */ /* 0x0006620008000100 */
[----:B------:R-:W-:Y:S01]  /*0a40*/  NOP ;  /* 0x0000000000007918 */ /* 0x000fe20000000000 */
.L_x_11:
[----:B------:R-:W2:Y:S01]  /*0a50*/  SHFL.IDX PT, R0, R157, RZ, 0x1f ;  /* 0x00001fff9d007589 */ /* 0x000ea200000e0000 */
[----:B------:R-:W-:Y:S01]  /*0a60*/  NOP ;  /* 0x0000000000007918 */ /* 0x000fe20000000000 */
[----:B--2---:R-:W-:-:S13]  /*0a70*/  ISETP.NE.AND P0, PT, R0, 0x3, PT ;  /* 0x000000030000780c */ /* 0x004fda0003f05270 */
[----:B------:R-:W-:Y:S05]  /*0a80*/  @P0 BRA `(.L_x_12) ;  /* 0x0000000000300947 */ /* 0x000fea0003800000 */
[----:B------:R-:W2:Y:S01]  /*0a90*/  S2UR UR5, SR_CgaCtaId ;  /* 0x00000000000579c3 */ /* 0x000ea20000008800 */
[----:B---3--:R-:W-:Y:S01]  /*0aa0*/  UMOV UR4, 0x400 ;  /* 0x0000040000047882 */ /* 0x008fe20000000000 */
[----:B------:R-:W-:Y:S01]  /*0ab0*/  UMOV UR6, 0x20 ;  /* 0x0000002000067882 */ /* 0x000fe20000000000 */
[----:B------:R-:W-:Y:S01]  /*0ac0*/  ELECT P0, URZ, PT ;  /* 0x0000000000ff782f */ /* 0x000fe20003800000 */
[----:B------:R-:W-:-:S04]  /*0ad0*/  UIADD3 UR6, UPT, UPT, -UR6, 0x100000, URZ ;  /* 0x0010000006067890 */ /* 0x000fc8000fffe1ff */
[----:B------:R-:W-:Y:S02]  /*0ae0*/  USHF.L.U32 UR7, UR6, 0xb, URZ ;  /* 0x0000000b06077899 */ /* 0x000fe400080006ff */
[----:B------:R-:W-:Y:S02]  /*0af0*/  USHF.L.U32 UR6, UR6, 0x1, URZ ;  /* 0x0000000106067899 */ /* 0x000fe400080006ff */
[----:B--2---:R-:W-:Y:S01]  /*0b00*/  ULEA UR4, UR5, UR4, 0x18 ;  /* 0x0000000405047291 */ /* 0x004fe2000f8ec0ff */
[----:B------:R-:W2:Y:S11]  /*0b10*/  FENCE.VIEW.ASYNC.S ;  /* 0x00000000000073c6 */ /* 0x000eb60000000000 */
[----:B--2---:R2:W3:Y:S01]  /*0b20*/  SYNCS.EXCH.64 URZ, [UR4+0x150], UR6 ;  /* 0x0001500604ff75b2 */ /* 0x0044e20008000100 */
[----:B------:R2:W1:Y:S01]  /*0b30*/  SYNCS.EXCH.64 URZ, [UR4+0x158], UR6 ;  /* 0x0001580604ff75b2 */ /* 0x0004620008000100 */
[----:B------:R-:W-:Y:S01]  /*0b40*/  NOP ;  /* 0x0000000000007918 */ /* 0x000fe20000000000 */
.L_x_12:
[----:B------:R-:W4:Y:S01]  /*0b50*/  SHFL.IDX PT, R0, R157, RZ, 0x1f ;  /* 0x00001fff9d007589 */ /* 0x000f2200000e0000 */
[----:B------:R-:W-:Y:S01]  /*0b60*/  NOP ;  /* 0x0000000000007918 */ /* 0x000fe20000000000 */
[----:B----4-:R-:W-:-:S13]  /*0b70*/  ISETP.NE.AND P0, PT, R0, 0x4, PT ;  /* 0x000000040000780c */ /* 0x010fda0003f05270 */
[----:B------:R-:W-:Y:S05]  /*0b80*/  @P0 BRA `(.L_x_13) ;  /* 0x0000000000440947 */ /* 0x000fea0003800000 */
[----:B------:R-:W4:Y:S01]  /*0b90*/  S2UR UR5, SR_CgaCtaId ;  /* 0x00000000000579c3 */ /* 0x000f220000008800 */
[----:B--23--:R-:W-:Y:S01]  /*0ba0*/  UMOV UR4, 0x1e0 ;  /* 0x000001e000047882 */ /* 0x00cfe20000000000 */
[----:B------:R-:W-:Y:S01]  /*0bb0*/  UMOV UR6, 0x400 ;  /* 0x0000040000067882 */ /* 0x000fe20000000000 */
[----:B------:R-:W-:Y:S01]  /*0bc0*/  USEL UR4, UR4, 0x1a0, UP3 ;  /* 0x000001a004047887 */ /* 0x000fe20009800000 */
[----:B------:R-:W-:Y:S01]  /*0bd0*/  UMOV UR8, 0x1 ;  /* 0x0000000100087882 */ /* 0x000fe20000000000 */
[----:B------:R-:W-:Y:S01]  /*0be0*/  ELECT P0, URZ, PT ;  /* 0x0000000000ff782f */ /* 0x000fe20003800000 */
[----:B------:R-:W-:-:S04]  /*0bf0*/  UIADD3 UR8, UPT, UPT, -UR8, 0x100000, URZ ;  /* 0x0010000008087890 */ /* 0x000fc8000fffe1ff */
[----:B------:R-:W-:Y:S02]  /*0c00*/  USHF.L.U32 UR9, UR8, 0xb, URZ ;  /* 0x0000000b08097899 */ /* 0x000fe400080006ff */
[----:B------:R-:W-:Y:S02]  /*0c10*/  USHF.L.U32 UR8, UR8, 0x1, URZ ;  /* 0x0000000108087899 */ /* 0x000fe400080006ff */
[----:B----4-:R-:W-:Y:S02]  /*0c20*/  ULEA UR6, UR5, UR6, 0x18 ;  /* 0x0000000605067291 */ /* 0x010fe4000f8ec0ff */
[----:B------:R-:W-:-:S04]  /*0c30*/  UIADD3 UR4, UPT, UPT, -UR4, 0x100000, URZ ;  /* 0x0010000004047890 */ /* 0x000fc8000fffe1ff */
[----:B------:R-:W-:Y:S02]  /*0c40*/  USHF.L.U32 UR5, UR4, 0xb, URZ ;  /* 0x0000000b04057899 */ /* 0x000fe400080006ff */
[----:B------:R-:W-:Y:S01]  /*0c50*/  USHF.L.U32 UR4, UR4, 0x1, URZ ;  /* 0x0000000104047899 */ /* 0x000fe200080006ff */
[----:B------:R-:W2:Y:S03]  /*0c60*/  FENCE.VIEW.ASYNC.S ;  /* 0x00000000000073c6 */ /* 0x000ea60000000000 */
[----:B--2---:R4:W2:Y:S08]  /*0c70*/  SYNCS.EXCH.64 URZ, [UR6+0x160], UR8 ;  /* 0x0001600806ff75b2 */ /* 0x0048b00008000100 */
[----:B------:R4:W3:Y:S02]  /*0c80*/  SYNCS.EXCH.64 URZ, [UR6+0x168], UR4 ;  /* 0x0001680406ff75b2 */ /* 0x0008e40008000100 */
[----:B----4-:R-:W-:Y:S01]  /*0c90*/  NOP ;  /* 0x0000000000007918 */ /* 0x010fe20000000000 */
.L_x_13:
[----:B------:R-:W4:Y:S01]  /*0ca0*/  SHFL.IDX PT, R0, R157, RZ, 0x1f ;  /* 0x00001fff9d007589 */ /* 0x000f2200000e0000 */
[----:B------:R-:W-:Y:S01]  /*0cb0*/  ISETP.NE.OR P1, PT, RZ, UR18, !P1 ;  /* 0x00000012ff007c0c */ /* 0x000fe2000cf25670 */
[----:B------:R-:W-:Y:S01]  /*0cc0*/  NOP ;  /* 0x0000000000007918 */ /* 0x000fe20000000000 */
[----:B----4-:R-:W-:-:S13]  /*0cd0*/  ISETP.NE.AND P0, PT, R0, 0x5, PT ;  /* 0x000000050000780c */ /* 0x010fda0003f05270 */
[----:B------:R-:W-:Y:S05]  /*0ce0*/  @P0 BRA `(.L_x_14) ;  /* 0x0000000000480947 */ /* 0x000fea0003800000 */
[----:B------:R-:W4:Y:S01]  /*0cf0*/  S2UR UR5, SR_CgaCtaId ;  /* 0x00000000000579c3 */ /* 0x000f220000008800 */
[----:B--23--:R-:W-:Y:S01]  /*0d00*/  UMOV UR4, 0x400 ;  /* 0x0000040000047882 */ /* 0x00cfe20000000000 */
        /* <DEDUP_REMOVED lines=9> */
[----:B----4-:R-:W-:Y:S01]  /*0da0*/  ULEA UR4, UR5, UR4, 0x18 ;  /* 0x0000000405047291 */ /* 0x010fe2000f8ec0ff */
[----:B------:R-:W2:Y:S11]  /*0db0*/  FENCE.VIEW.ASYNC.S ;  /* 0x00000000000073c6 */ /* 0x000eb60000000000 */
[----:B--2---:R4:W2:Y:S01]  /*0dc0*/  SYNCS.EXCH.64 URZ, [UR4+0x170], UR6 ;  /* 0x0001700604ff75b2 */ /* 0x0048a20008000100 */
[----:B------:R4:W3:Y:S01]  /*0dd0*/  SYNCS.EXCH.64 URZ, [UR4+0x180], UR8 ;  /* 0x0001800804ff75b2 */ /* 0x0008e20008000100 */
[----:B------:R4:W1:Y:S01]  /*0de0*/  SYNCS.EXCH.64 URZ, [UR4+0x178], UR6 ;  /* 0x0001780604ff75b2 */ /* 0x0008620008000100 */
[----:B------:R4:W1:Y:S02]  /*0df0*/  SYNCS.EXCH.64 URZ, [UR4+0x188], UR8 ;  /* 0x0001880804ff75b2 */ /* 0x0008640008000100 */
[----:B----4-:R-:W-:Y:S01]  /*0e00*/  NOP ;  /* 0x0000000000007918 */ /* 0x010fe20000000000 */
.L_x_14:
[----:B--23--:R-:W2:Y:S01]  /*0e10*/  S2UR UR7, SR_CgaCtaId ;  /* 0x00000000000779c3 */ /* 0x00cea20000008800 */
[----:B------:R-:W-:Y:S01]  /*0e20*/  VOTEU.ALL UP0, P1 ;  /* 0x0000000000ff7886 */ /* 0x000fe20000800000 */
[----:B------:R-:W-:Y:S01]  /*0e30*/  UMOV UR4, 0x20 ;  /* 0x0000002000047882 */ /* 0x000fe20000000000 */
[----:B------:R-:W-:Y:S01]  /*0e40*/  NOP ;  /* 0x0000000000007918 */ /* 0x000fe20000000000 */
[----:B-1----:R-:W-:Y:S01]  /*0e50*/  LOP3.LUT R3, R142, 0x1f, RZ, 0xc0, !PT ;  /* 0x0000001f8e037812 */ /* 0x002fe200078ec0ff */
[----:B------:R-:W-:Y:S01]  /*0e60*/  UISETP.NE.AND UP4, UPT, UR18, URZ, UPT ;  /* 0x000000ff1200728c */ /* 0x000fe2000bf85270 */
[----:B------:R-:W-:Y:S01]  /*0e70*/  @!UP0 UMOV UR6, 0x400 ;  /* 0x0000040000068882 */ /* 0x000fe20000000000 */
[----:B------:R-:W-:-:S04]  /*0e80*/  @!UP0 UIADD3 UR4, UPT, UPT, -UR4, 0x100000, URZ ;  /* 0x0010000004048890 */ /* 0x000fc8000fffe1ff */
[----:B------:R-:W-:Y:S02]  /*0e90*/  @!UP0 USHF.L.U32 UR5, UR4, 0xb, URZ ;  /* 0x0000000b04058899 */ /* 0x000fe400080006ff */
[----:B------:R-:W-:Y:S02]  /*0ea0*/  @!UP0 USHF.L.U32 UR4, UR4, 0x1, URZ ;  /* 0x0000000104048899 */ /* 0x000fe400080006ff */
[----:B--2---:R-:W-:Y:S01]  /*0eb0*/  @!UP0 ULEA UR6, UR7, UR6, 0x18 ;  /* 0x0000000607068291 */ /* 0x004fe2000f8ec0ff */
[----:B------:R-:W1:Y:S01]  /*0ec0*/  LDCU UR7, c[0x0][0x36c] ;  /* 0x00006d80ff0777ac */ /* 0x000e620008000800 */
[----:B------:R-:W-:Y:S01]  /*0ed0*/  VOTEU.ALL UP0, P1 ;  /* 0x0000000000ff7886 */ /* 0x000fe20000800000 */
[----:B------:R-:W2:Y:S09]  /*0ee0*/  FENCE.VIEW.ASYNC.S ;  /* 0x00000000000073c6 */ /* 0x000eb20000000000 */
[----:B--2---:R2:W3:Y:S01]  /*0ef0*/  @!UP0 SYNCS.EXCH.64 URZ, [UR6+0x190], UR4 ;  /* 0x0001900406ff85b2 */ /* 0x0044e20008000100 */
[----:B-1----:R-:W-:-:S09]  /*0f00*/  UISETP.EQ.U32.AND UP6, UPT, UR7, 0x1, UPT ;  /* 0x000000010700788c */ /* 0x002fd2000bfc2070 */
[----:B--2---:R-:W-:Y:S05]  /*0f10*/  BRA.U !UP6, `(.L_x_15) ;  /* 0x000000010e087547 */ /* 0x004fea000b800000 */
[----:B---3--:R-:W-:Y:S01]  /*0f20*/  UCGABAR_ARV ;  /* 0x00000000000079c7 */ /* 0x008fe20008000000 */
[----:B------:R-:W-:Y:S05]  /*0f30*/  BRA `(.L_x_16) ;  /* 0x0000000000047947 */ /* 0x000fea0003800000 */
.L_x_15:
[----:B---3--:R-:W-:Y:S01]  /*0f40*/  NOP ;  /* 0x0000000000007918 */ /* 0x008fe20000000000 */
.L_x_16:
[----:B------:R-:W1:Y:S01]  /*0f50*/  S2UR UR20, SR_CTAID.X ;  /* 0x00000000001479c3 */ /* 0x000e620000002500 */
[----:B------:R-:W-:-:S05]  /*0f60*/  CS2R.32 R160, SR_CgaSize ;  /* 0x0000000000a07805 */ /* 0x000fca0000008a00 */
[----:B------:R-:W-:-:S05]  /*0f70*/  IMAD R160, R160, -0xa0, RZ ;  /* 0xffffff60a0a07824 */ /* 0x000fca00078e02ff */
[----:B------:R-:W-:-:S14]  /*0f80*/  R2UR UR5, R160 ;  /* 0x00000000a00572ca */ /* 0x000fdc00000e0000 */
[----:B------:R-:W2:Y:S01]  /*0f90*/  LDCU UR5, c[0x0][UR5+0x2b0] ;  /* 0x00005600050577ac */ /* 0x000ea20008000800 */
[----:B------:R-:W-:-:S05]  /*0fa0*/  CS2R.32 R160, SR_CgaSize ;  /* 0x0000000000a07805 */ /* 0x000fca0000008a00 */
[----:B------:R-:W-:-:S05]  /*0fb0*/  IMAD R160, R160, -0xa0, RZ ;  /* 0xffffff60a0a07824 */ /* 0x000fca00078e02ff */
[----:B------:R-:W-:-:S14]  /*0fc0*/  R2UR UR4, R160 ;  /* 0x00000000a00472ca */ /* 0x000fdc00000e0000 */
[----:B------:R-:W3:Y:S01]  /*0fd0*/  LDCU UR4, c[0x0][UR4+0x2b4] ;  /* 0x00005680040477ac */ /* 0x000ee20008000800 */
[----:B------:R-:W4:Y:S01]  /*0fe0*/  S2UR UR47, SR_CTAID.Y ;  /* 0x00000000002f79c3 */ /* 0x000f220000002600 */
[----:B------:R-:W-:-:S05]  /*0ff0*/  CS2R.32 R160, SR_CgaSize ;  /* 0x0000000000a07805 */ /* 0x000fca0000008a00 */
[----:B------:R-:W-:-:S05]  /*1000*/  IMAD R160, R160, -0xa0, RZ ;  /* 0xffffff60a0a07824 */ /* 0x000fca00078e02ff */
[----:B------:R-:W-:-:S14]  /*1010*/  R2UR UR7, R160 ;  /* 0x00000000a00772ca */ /* 0x000fdc00000e0000 */
[----:B------:R-:W3:Y:S01]  /*1020*/  LDCU UR7, c[0x0][UR7+0x2a4] ;  /* 0x00005480070777ac */ /* 0x000ee20008000800 */
[----:B------:R-:W-:-:S05]  /*1030*/  CS2R.32 R160, SR_CgaSize ;  /* 0x0000000000a07805 */ /* 0x000fca0000008a00 */
[----:B------:R-:W-:-:S05]  /*1040*/  IMAD R160, R160, -0xa0, RZ ;  /* 0xffffff60a0a07824 */ /* 0x000fca00078e02ff */
[----:B------:R-:W-:-:S14]  /*1050*/  R2UR UR63, R160 ;  /* 0x00000000a03f72ca */ /* 0x000fdc00000e0000 */
[----:B------:R-:W3:Y:S01]  /*1060*/  LDCU UR63, c[0x0][UR63+0x2a0] ;  /* 0x000054003f3f77ac */ /* 0x000ee20008000800 */
[----:B------:R-:W3:Y:S01]  /*1070*/  LDCU UR19, c[0x0][0xb24] ;  /* 0x00016480ff1377ac */ /* 0x000ee20008000800 */
[----:B------:R-:W3:Y:S01]  /*1080*/  LDCU UR39, c[0x0][0xb24] ;  /* 0x00016480ff2777ac */ /* 0x000ee20008000800 */
[----:B-1----:R-:W-:Y:S01]  /*1090*/  I2FP.F32.U32 R2, UR20 ;  /* 0x0000001400027c45 */ /* 0x002fe20008201000 */
[----:B------:R-:W1:Y:S04]  /*10a0*/  LDCU UR23, c[0x0][0xb30] ;  /* 0x00016600ff1777ac */ /* 0x000e680008000800 */
[----:B--2---:R-:W-:Y:S01]  /*10b0*/  FMUL R2, R2, UR5 ;  /* 0x0000000502027c20 */ /* 0x004fe20008400000 */
[----:B----4-:R-:W-:-:S05]  /*10c0*/  I2FP.F32.U32 R0, UR47 ;  /* 0x0000002f00007c45 */ /* 0x010fca0008201000 */
[----:B------:R-:W2:Y:S01]  /*10d0*/  F2I.U32.TRUNC.NTZ R2, R2 ;  /* 0x0000000200027305 */ /* 0x000ea2000020f000 */
[----:B---3--:R-:W-:-:S07]  /*10e0*/  FMUL R0, R0, UR4 ;  /* 0x0000000400007c20 */ /* 0x008fce0008400000 */
[----:B------:R-:W3:Y:S01]  /*10f0*/  F2I.U32.TRUNC.NTZ R0, R0 ;  /* 0x0000000000007305 */ /* 0x000ee2000020f000 */
[----:B--2---:R-:W-:Y:S02]  /*1100*/  R2UR UR4, R2 ;  /* 0x00000000020472ca */ /* 0x004fe400000e0000 */
[----:B------:R-:W-:Y:S02]  /*1110*/  PRMT R2, RZ, 0x7610, R2 ;  /* 0x00007610ff027816 */ /* 0x000fe40000000002 */
[----:B---3--:R-:W-:Y:S02]  /*1120*/  R2UR UR6, R0 ;  /* 0x00000000000672ca */ /* 0x008fe400000e0000 */
[----:B------:R-:W-:-:S07]  /*1130*/  PRMT R0, RZ, 0x7610, R0 ;  /* 0x00007610ff007816 */ /* 0x000fce0000000000 */
[----:B------:R-:W-:-:S04]  /*1140*/  UIADD3 UR5, UPT, UPT, -UR4, URZ, URZ ;  /* 0x000000ff04057290 */ /* 0x000fc8000fffe1ff */
[----:B------:R-:W-:Y:S02]  /*1150*/  UIMAD UR63, UR63, UR5, UR20 ;  /* 0x000000053f3f72a4 */ /* 0x000fe4000f8e0214 */
[----:B------:R-:W-:-:S04]  /*1160*/  UIADD3 UR4, UPT, UPT, -UR6, URZ, URZ ;  /* 0x000000ff06047290 */ /* 0x000fc8000fffe1ff */
[----:B------:R-:W-:-:S06]  /*1170*/  UIMAD UR4, UR7, UR4, UR47 ;  /* 0x00000004070472a4 */ /* 0x000fcc000f8e022f */
[----:B------:R-:W-:Y:S01]  /*1180*/  IMAD.U32 R160, RZ, RZ, UR4 ;  /* 0x00000004ffa07e24 */ /* 0x000fe2000f8e00ff */
[----:B-1----:R-:W-:Y:S06]  /*1190*/  BRA.U UP4, `(.L_x_17) ;  /* 0x00000001042c7547 */ /* 0x002fec000b800000 */
[----:B------:R-:W-:Y:S01]  /*11a0*/  R2UR UR4, R160 ;  /* 0x00000000a00472ca */ /* 0x000fe200000e0000 */
[----:B------:R-:W-:-:S12]  /*11b0*/  UMOV UR7, 0x3 ;  /* 0x0000000300077882 */ /* 0x000fd80000000000 */
[----:B------:R-:W-:Y:S02]  /*11c0*/  UISETP.NE.AND UP0, UPT, UR4, URZ, UPT ;  /* 0x000000ff0400728c */ /* 0x000fe4000bf05270 */
[----:B------:R-:W-:Y:S02]  /*11d0*/  ULOP3.LUT UR4, UR63, 0xfffffffe, URZ, 0xc0, !UPT ;  /* 0xfffffffe3f047892 */ /* 0x000fe4000f8ec0ff */
[----:B------:R-:W-:Y:S02]  /*11e0*/  UISETP.LT.U32.OR UP0, UPT, UR63, 0x2, !UP0 ;  /* 0x000000023f00788c */ /* 0x000fe4000c701470 */
[----:B------:R-:W-:Y:S02]  /*11f0*/  USHF.L.U32 UR4, UR7, UR4, URZ ;  /* 0x0000000407047299 */ /* 0x000fe400080006ff */
[----:B------:R-:W-:Y:S02]  /*1200*/  USEL UR6, URZ, 0x1, !UP0 ;  /* 0x00000001ff067887 */ /* 0x000fe4000c000000 */
[----:B------:R-:W-:-:S02]  /*1210*/  USEL UR5, URZ, 0x2, !UP0 ;  /* 0x00000002ff057887 */ /* 0x000fc4000c000000 */
[----:B------:R-:W-:Y:S02]  /*1220*/  IMAD.U32 R0, RZ, RZ, UR4 ;  /* 0x00000004ff007e24 */ /* 0x000fe4000f8e00ff */
[----:B------:R-:W-:-:S06]  /*1230*/  UIADD3 UR5, UPT, UPT, UR6, UR5, URZ ;  /* 0x0000000506057290 */ /* 0x000fcc000fffe0ff */
[----:B------:R-:W-:-:S07]  /*1240*/  MOV R2, UR5 ;  /* 0x0000000500027c02 */ /* 0x000fce0008000f00 */
.L_x_17:
[----:B------:R-:W1:Y:S01]  /*1250*/  S2UR UR46, SR_CTAID.Z ;  /* 0x00000000002e79c3 */ /* 0x000e620000002700 */
[----:B------:R-:W-:Y:S01]  /*1260*/  UISETP.GE.AND UP0, UPT, UR19, 0x1, UPT ;  /* 0x000000011300788c */ /* 0x000fe2000bf06270 */
[----:B------:R-:W-:-:S08]  /*1270*/  UMOV UR45, UR20 ;  /* 0x00000014002d7c82 */ /* 0x000fd00008000000 */
[----:B------:R-:W-:Y:S05]  /*1280*/  BRA.U !UP0, `(.L_x_18) ;  /* 0x0000000108d47547 */ /* 0x000fea000b800000 */
[----:B------:R-:W2:Y:S01]  /*1290*/  LDCU.128 UR12, c[0x0][0xb10] ;  /* 0x00016200ff0c77ac */ /* 0x000ea20008000c00 */
[----:B------:R-:W3:Y:S01]  /*12a0*/  LDCU UR21, c[0x0][0xb0c] ;  /* 0x00016180ff1577ac */ /* 0x000ee20008000800 */
[----:B------:R-:W4:Y:S01]  /*12b0*/  LDCU UR6, c[0x0][0x370] ;  /* 0x00006e00ff0677ac */ /* 0x000f220008000800 */
[----:B------:R-:W1:Y:S01]  /*12c0*/  LDCU UR7, c[0x0][0x374] ;  /* 0x00006e80ff0777ac */ /* 0x000e620008000800 */
[----:B------:R-:W1:Y:S01]  /*12d0*/  LDCU UR22, c[0x0][0xb20] ;  /* 0x00016400ff1677ac */ /* 0x000e620008000800 */
[----:B--2---:R-:W-:Y:S02]  /*12e0*/  UIMAD.WIDE.U32 UR4, UR20, UR12, URZ ;  /* 0x0000000c140472a5 */ /* 0x004fe4000f8e00ff */
[----:B---3--:R-:W-:Y:S01]  /*12f0*/  UISETP.NE.AND UP0, UPT, UR21, 0x1, UPT ;  /* 0x000000011500788c */ /* 0x008fe2000bf05270 */
[----:B------:R-:W2:Y:S01]  /*1300*/  LDCU.64 UR8, c[0x0][0xb28] ;  /* 0x00016500ff0877ac */ /* 0x000ea20008000a00 */
[----:B----4-:R-:W-:-:S03]  /*1310*/  UIMAD.WIDE.U32 UR10, UR6, UR12, URZ ;  /* 0x0000000c060a72a5 */ /* 0x010fc6000f8e00ff */
[----:B------:R-:W-:Y:S01]  /*1320*/  UMOV UR4, UR5 ;  /* 0x0000000500047c82 */ /* 0x000fe20008000000 */
[----:B------:R-:W-:Y:S02]  /*1330*/  UISETP.NE.AND UP1, UPT, UR19, 0x1, UPT ;  /* 0x000000011300788c */ /* 0x000fe4000bf25270 */
[----:B------:R-:W-:Y:S01]  /*1340*/  USHF.R.U32.HI UR4, URZ, UR13, UR4 ;  /* 0x0000000dff047299 */ /* 0x000fe20008011604 */
[----:B------:R-:W-:Y:S01]  /*1350*/  UMOV UR10, UR11 ;  /* 0x0000000b000a7c82 */ /* 0x000fe20008000000 */
[----:B------:R-:W-:Y:S02]  /*1360*/  UIMAD.WIDE.U32 UR16, UR47, UR15, URZ ;  /* 0x0000000f2f1072a5 */ /* 0x000fe4000f8e00ff */
[----:B------:R-:W-:Y:S02]  /*1370*/  USEL UR5, UR20, UR4, !UP0 ;  /* 0x0000000414057287 */ /* 0x000fe4000c000000 */
[----:B------:R-:W-:Y:S02]  /*1380*/  @UP0 USHF.R.U32.HI UR6, URZ, UR13, UR10 ;  /* 0x0000000dff060299 */ /* 0x000fe4000801160a */
[----:B------:R-:W-:-:S02]  /*1390*/  UISETP.NE.AND UP0, UPT, UR14, 0x1, UPT ;  /* 0x000000010e00788c */ /* 0x000fc4000bf05270 */
[----:B-1----:R-:W-:Y:S02]  /*13a0*/  UIMAD.WIDE.U32 UR10, UR7, UR15, URZ ;  /* 0x0000000f070a72a5 */ /* 0x002fe4000f8e00ff */
[----:B--2---:R-:W-:Y:S01]  /*13b0*/  UIMAD.WIDE.U32 UR12, UR6, UR8, URZ ;  /* 0x00000008060c72a5 */ /* 0x004fe2000f8e00ff */
[----:B------:R-:W-:Y:S01]  /*13c0*/  UMOV UR4, UR17 ;  /* 0x0000001100047c82 */ /* 0x000fe20008000000 */
[----:B------:R-:W-:-:S03]  /*13d0*/  UIADD3 UR45, UPT, UPT, -UR5, URZ, URZ ;  /* 0x000000ff052d7290 */ /* 0x000fc6000fffe1ff */
[----:B------:R-:W-:Y:S01]  /*13e0*/  UMOV UR10, UR11 ;  /* 0x0000000b000a7c82 */ /* 0x000fe20008000000 */
[----:B------:R-:W-:Y:S02]  /*13f0*/  USHF.R.U32.HI UR4, URZ, UR22, UR4 ;  /* 0x00000016ff047299 */ /* 0x000fe40008011604 */
[----:B------:R-:W-:Y:S01]  /*1400*/  @UP0 USHF.R.U32.HI UR7, URZ, UR22, UR10 ;  /* 0x00000016ff070299 */ /* 0x000fe2000801160a */
[----:B------:R-:W-:Y:S01]  /*1410*/  UMOV UR12, UR13 ;  /* 0x0000000d000c7c82 */ /* 0x000fe20008000000 */
[----:B------:R-:W-:Y:S02]  /*1420*/  USEL UR4, UR47, UR4, !UP0 ;  /* 0x000000042f047287 */ /* 0x000fe4000c000000 */
[----:B------:R-:W-:Y:S02]  /*1430*/  UIMAD.WIDE.U32 UR10, UR7, UR8, URZ ;  /* 0x00000008070a72a5 */ /* 0x000fe4000f8e00ff */
[----:B------:R-:W-:Y:S02]  /*1440*/  @UP1 USHF.R.U32.HI UR6, URZ, UR9, UR12 ;  /* 0x00000009ff061299 */ /* 0x000fe4000801160c */
[----:B------:R-:W-:-:S02]  /*1450*/  UIMAD.WIDE.U32 UR12, UR4, UR8, URZ ;  /* 0x00000008040c72a5 */ /* 0x000fc4000f8e00ff */
[----:B------:R-:W-:Y:S01]  /*1460*/  UIMAD UR45, UR21, UR45, UR20 ;  /* 0x0000002d152d72a4 */ /* 0x000fe2000f8e0214 */
[----:B------:R-:W-:Y:S02]  /*1470*/  UMOV UR10, UR11 ;  /* 0x0000000b000a7c82 */ /* 0x000fe40008000000 */
[----:B------:R-:W-:Y:S02]  /*1480*/  @UP1 USHF.R.U32.HI UR7, URZ, UR9, UR10 ;  /* 0x00000009ff071299 */ /* 0x000fe4000801160a */
[----:B------:R-:W-:Y:S02]  /*1490*/  UIMAD UR10, UR6, UR19, URZ ;  /* 0x00000013060a72a4 */ /* 0x000fe4000f8e02ff */
[----:B------:R-:W-:-:S04]  /*14a0*/  UIMAD UR7, UR7, UR19, URZ ;  /* 0x00000013070772a4 */ /* 0x000fc8000f8e02ff */
[----:B------:R-:W-:-:S03]  /*14b0*/  UISETP.GE.AND UP0, UPT, UR4, UR7, UPT ;  /* 0x000000070400728c */ /* 0x000fc6000bf06270 */
[----:B------:R-:W-:Y:S01]  /*14c0*/  UMOV UR7, UR13 ;  /* 0x0000000d00077c82 */ /* 0x000fe20008000000 */
[----:B------:R-:W-:Y:S02]  /*14d0*/  UISETP.GE.OR UP0, UPT, UR5, UR10, UP0 ;  /* 0x0000000a0500728c */ /* 0x000fe40008706670 */
[----:B------:R-:W-:Y:S02]  /*14e0*/  UIMAD.WIDE.U32 UR10, UR5, UR8, URZ ;  /* 0x00000008050a72a5 */ /* 0x000fe4000f8e00ff */
[----:B------:R-:W-:Y:S02]  /*14f0*/  USHF.R.U32.HI UR7, URZ, UR9, UR7 ;  /* 0x00000009ff077299 */ /* 0x000fe40008011607 */
[----:B------:R-:W-:Y:S02]  /*1500*/  UIADD3 UR10, UPT, UPT, -UR4, URZ, URZ ;  /* 0x000000ff040a7290 */ /* 0x000fe4000fffe1ff */
[----:B------:R-:W-:Y:S02]  /*1510*/  USEL UR7, UR4, UR7, !UP1 ;  /* 0x0000000704077287 */ /* 0x000fe4000c800000 */
[----:B------:R-:W-:Y:S01]  /*1520*/  UIMAD UR10, UR14, UR10, UR47 ;  /* 0x0000000a0e0a72a4 */ /* 0x000fe2000f8e022f */
[----:B------:R-:W-:-:S02]  /*1530*/  @!UP0 UMOV UR8, UR11 ;  /* 0x0000000b00088c82 */ /* 0x000fc40008000000 */
[----:B------:R-:W-:Y:S02]  /*1540*/  @!UP0 USHF.R.U32.HI UR8, URZ, UR9, UR8 ;  /* 0x00000009ff088299 */ /* 0x000fe40008011608 */
[----:B------:R-:W-:Y:S02]  /*1550*/  UIADD3 UR9, UPT, UPT, -UR7, URZ, URZ ;  /* 0x000000ff07097290 */ /* 0x000fe4000fffe1ff */
[----:B------:R-:W-:Y:S02]  /*1560*/  @!UP0 USEL UR8, UR5, UR8, !UP1 ;  /* 0x0000000805088287 */ /* 0x000fe4000c800000 */
[----:B------:R-:W-:Y:S02]  /*1570*/  UIMAD UR9, UR19, UR9, UR4 ;  /* 0x00000009130972a4 */ /* 0x000fe4000f8e0204 */
[----:B------:R-:W-:Y:S02]  /*1580*/  @!UP0 UIADD3 UR7, UPT, UPT, UR7, -UR8, URZ ;  /* 0x8000000807078290 */ /* 0x000fe4000fffe0ff */
[----:B------:R-:W-:-:S02]  /*1590*/  @!UP0 UIMAD UR6, UR9, UR6, UR8 ;  /* 0x00000006090682a4 */ /* 0x000fc4000f8e0208 */
[----:B------:R-:W-:-:S04]  /*15a0*/  @!UP0 UIMAD UR4, UR7, UR19, UR5 ;  /* 0x00000013070482a4 */ /* 0x000fc8000f8e0205 */
[----:B------:R-:W-:Y:S01]  /*15b0*/  UIMAD UR47, UR4, UR14, UR10 ;  /* 0x0000000e042f72a4 */ /* 0x000fe2000f8e020a */
[----:B------:R-:W-:Y:S02]  /*15c0*/  @!UP0 UMOV UR5, UR6 ;  /* 0x0000000600058c82 */ /* 0x000fe40008000000 */
[----:B------:R-:W-:-:S12]  /*15d0*/  UIMAD UR45, UR5, UR21, UR45 ;  /* 0x00000015052d72a4 */ /* 0x000fd8000f8e022d */
.L_x_18:
[----:B------:R-:W-:-:S09]  /*15e0*/  UISETP.NE.AND UP0, UPT, UR23, 0x1, UPT ;  /* 0x000000011700788c */ /* 0x000fd2000bf05270 */
[----:B------:R-:W-:Y:S05]  /*15f0*/  BRA.U UP0, `(.L_x_19) ;  /* 0x0000000100407547 */ /* 0x000fea000b800000 */
[----:B------:R-:W2:Y:S01]  /*1600*/  LDCU.128 UR8, c[0x0][0xb10] ;  /* 0x00016200ff0877ac */ /* 0x000ea20008000c00 */
[----:B------:R-:W3:Y:S01]  /*1610*/  LDCU UR12, c[0x0][0xb0c] ;  /* 0x00016180ff0c77ac */ /* 0x000ee20008000800 */
[----:B------:R-:W4:Y:S01]  /*1620*/  LDCU UR13, c[0x0][0xb20] ;  /* 0x00016400ff0d77ac */ /* 0x000f220008000800 */
[----:B--2---:R-:W-:Y:S02]  /*1630*/  UIMAD.WIDE.U32 UR4, UR45, UR8, URZ ;  /* 0x000000082d0472a5 */ /* 0x004fe4000f8e00ff */
[----:B------:R-:W-:Y:S02]  /*1640*/  UIMAD.WIDE.U32 UR6, UR47, UR11, URZ ;  /* 0x0000000b2f0672a5 */ /* 0x000fe4000f8e00ff */
[----:B---3--:R-:W-:Y:S02]  /*1650*/  UISETP.NE.AND UP0, UPT, UR12, 0x1, UPT ;  /* 0x000000010c00788c */ /* 0x008fe4000bf05270 */
[----:B------:R-:W-:-:S03]  /*1660*/  USHF.R.U32.HI UR5, URZ, UR9, UR5 ;  /* 0x00000009ff057299 */ /* 0x000fc60008011605 */
[----:B------:R-:W-:Y:S01]  /*1670*/  UMOV UR4, UR7 ;  /* 0x0000000700047c82 */ /* 0x000fe20008000000 */
[----:B------:R-:W-:Y:S02]  /*1680*/  USEL UR5, UR45, UR5, !UP0 ;  /* 0x000000052d057287 */ /* 0x000fe4000c000000 */
[----:B------:R-:W-:Y:S02]  /*1690*/  UISETP.NE.AND UP0, UPT, UR10, 0x1, UPT ;  /* 0x000000010a00788c */ /* 0x000fe4000bf05270 */
[----:B----4-:R-:W-:-:S04]  /*16a0*/  USHF.R.U32.HI UR4, URZ, UR13, UR4 ;  /* 0x0000000dff047299 */ /* 0x010fc80008011604 */
[----:B------:R-:W-:-:S04]  /*16b0*/  USEL UR4, UR47, UR4, !UP0 ;  /* 0x000000042f047287 */ /* 0x000fc8000c000000 */
[----:B------:R-:W-:Y:S02]  /*16c0*/  UIADD3 UR6, UPT, UPT, -UR4, UR5, URZ ;  /* 0x0000000504067290 */ /* 0x000fe4000fffe1ff */
[----:B------:R-:W-:Y:S02]  /*16d0*/  UIADD3 UR4, UPT, UPT, UR4, -UR5, URZ ;  /* 0x8000000504047290 */ /* 0x000fe4000fffe0ff */
[----:B------:R-:W-:Y:S02]  /*16e0*/  UIMAD UR47, UR6, UR10, UR47 ;  /* 0x0000000a062f72a4 */ /* 0x000fe4000f8e022f */
[----:B------:R-:W-:-:S12]  /*16f0*/  UIMAD UR45, UR4, UR12, UR45 ;  /* 0x0000000c042d72a4 */ /* 0x000fd8000f8e022d */
.L_x_19:
[----:B------:R-:W-:Y:S05]  /*1700*/  BRA.U !UP6, `(.L_x_20) ;  /* 0x000000010e0c7547 */ /* 0x000fea000b800000 */
[----:B------:R-:W-:Y:S01]  /*1710*/  UCGABAR_WAIT ;  /* 0x0000000000007dc7 */ /* 0x000fe20008000000 */
[----:B------:R-:W-:Y:S01]  /*1720*/  CCTL.IVALL ;  /* 0x00000000ff00798f */ /* 0x000fe20002000000 */
[----:B------:R-:W-:Y:S05]  /*1730*/  BRA `(.L_x_21) ;  /* 0x0000000000047947 */ /* 0x000fea0003800000 */
.L_x_20:
[----:B------:R-:W-:Y:S06]  /*1740*/  BAR.SYNC.DEFER_BLOCKING 0x0 ;  /* 0x0000000000007b1d */ /* 0x000fec0000010000 */
.L_x_21:
[----:B------:R-:W-:Y:S05]  /*1750*/  BRA.U UP5, `(.L_x_22) ;  /* 0x0000002105607547 */ /* 0x000fea000b800000 */
[----:B------:R-:W2:Y:S01]  /*1760*/  LDCU UR5, c[0x0][0x388] ;  /* 0x00007100ff0577ac */ /* 0x000ea20008000800 */
[----:B------:R-:W-:Y:S01]  /*1770*/  PLOP3.LUT P1, PT, PT, PT, UP3, 0x80, 0x8 ;  /* 0x000000000008781c */ /* 0x000fe20003f2f038 */
[----:B------:R-:W-:Y:S01]  /*1780*/  IMAD.MOV.U32 R2, RZ, RZ, RZ ;  /* 0x000000ffff027224 */ /* 0x000fe200078e00ff */
[----:B------:R-:W-:Y:S01]  /*1790*/  ISETP.EQ.OR P2, PT, R3, RZ, P3 ;  /* 0x000000ff0300720c */ /* 0x000fe20001f42670 */
[----:B------:R-:W3:Y:S01]  /*17a0*/  LDCU UR6, c[0x0][0x38c] ;  /* 0x00007180ff0677ac */ /* 0x000ee20008000800 */
[----:B------:R-:W-:Y:S01]  /*17b0*/  PLOP3.LUT P1, PT, P1, PT, PT, 0x8, 0x80 ;  /* 0x000000000080781c */ /* 0x000fe20000f2e170 */
[----:B------:R-:W4:Y:S01]  /*17c0*/  LDCU UR50, c[0x0][0x390] ;  /* 0x00007200ff3277ac */ /* 0x000f220008000800 */
[----:B------:R-:W-:Y:S01]  /*17d0*/  UISETP.NE.AND UP1, UPT, UR18, URZ, UPT ;  /* 0x000000ff1200728c */ /* 0x000fe2000bf25270 */
[----:B------:R-:W1:Y:S01]  /*17e0*/  LDCU UR49, c[0x0][0x370] ;  /* 0x00006e00ff3177ac */ /* 0x000e620008000800 */
[----:B--2---:R-:W-:Y:S01]  /*17f0*/  UIADD3 UR5, UPT, UPT, UR5, 0x3f, URZ ;  /* 0x0000003f05057890 */ /* 0x004fe2000fffe0ff */
[----:B------:R-:W2:Y:S03]  /*1800*/  LDCU.64 UR36, c[0x0][0x348] ;  /* 0x00006900ff2477ac */ /* 0x000ea60008000a00 */
[----:B------:R-:W-:-:S02]  /*1810*/  USHF.R.S32.HI UR4, URZ, 0x1f, UR5 ;  /* 0x0000001fff047899 */ /* 0x000fc40008011405 */
[----:B------:R-:W-:Y:S02]  /*1820*/  USHF.L.U32 UR53, UR20, 0x7, URZ ;  /* 0x0000000714357899 */ /* 0x000fe400080006ff */
[----:B------:R-:W-:Y:S02]  /*1830*/  ULEA.HI UR4, UR4, UR5, URZ, 0x6 ;  /* 0x0000000504047291 */ /* 0x000fe4000f8f30ff */
[----:B------:R-:W-:Y:S02]  /*1840*/  USHF.L.U32 UR5, UR20, 0x5, URZ ;  /* 0x0000000514057899 */ /* 0x000fe400080006ff */
[----:B------:R-:W-:Y:S02]  /*1850*/  USHF.R.S32.HI UR4, URZ, 0x6, UR4 ;  /* 0x00000006ff047899 */ /* 0x000fe40008011404 */
[----:B------:R-:W-:Y:S02]  /*1860*/  ULOP3.LUT UR52, UR5, 0x20, URZ, 0xc0, !UPT ;  /* 0x0000002005347892 */ /* 0x000fe4000f8ec0ff */
[----:B---3--:R-:W-:Y:S01]  /*1870*/  UIMAD UR4, UR4, UR6, URZ ;  /* 0x00000006040472a4 */ /* 0x008fe2000f8e02ff */
[----:B------:R-:W3:Y:S03]  /*1880*/  LDCU UR48, c[0x0][0x374] ;  /* 0x00006e80ff3077ac */ /* 0x000ee60008000800 */
[----:B----4-:R-:W-:-:S02]  /*1890*/  UIMAD UR50, UR4, UR50, URZ ;  /* 0x00000032043272a4 */ /* 0x010fc4000f8e02ff */
[----:B------:R-:W-:Y:S02]  /*18a0*/  USEL UR33, UR38, 0x2, UP1 ;  /* 0x0000000226217887 */ /* 0x000fe40008800000 */
[----:B------:R-:W-:Y:S02]  /*18b0*/  UISETP.NE.AND UP2, UPT, UR50, URZ, UPT ;  /* 0x000000ff3200728c */ /* 0x000fe4000bf45270 */
[----:B------:R-:W-:Y:S01]  /*18c0*/  UISETP.LT.U32.AND UP0, UPT, UR50, 0x14, UPT ;  /* 0x000000143200788c */ /* 0x000fe2000bf01070 */
[----:B------:R-:W-:Y:S01]  /*18d0*/  UMOV UR23, 0x1 ;  /* 0x0000000100177882 */ /* 0x000fe20000000000 */
[----:B------:R-:W-:Y:S02]  /*18e0*/  UMOV UR26, URZ ;  /* 0x000000ff001a7c82 */ /* 0x000fe40008000000 */
[----:B------:R-:W-:Y:S01]  /*18f0*/  USEL UR4, UR50, 0x14, UP0 ;  /* 0x0000001432047887 */ /* 0x000fe20008000000 */
[----:B------:R-:W-:Y:S01]  /*1900*/  UMOV UR27, URZ ;  /* 0x000000ff001b7c82 */ /* 0x000fe20008000000 */
[----:B------:R-:W-:-:S02]  /*1910*/  UMOV UR34, URZ ;  /* 0x000000ff00227c82 */ /* 0x000fc40008000000 */
[----:B------:R-:W-:Y:S02]  /*1920*/  UIADD3 UR5, UPT, UPT, UR4, -0x1, URZ ;  /* 0xffffffff04057890 */ /* 0x000fe4000fffe0ff */
[----:B------:R-:W-:Y:S02]  /*1930*/  @!UP2 UIADD3 UR5, UPT, UPT, UR4, URZ, URZ ;  /* 0x000000ff0405a290 */ /* 0x000fe4000fffe0ff */
[----:B-1----:R-:W-:Y:S02]  /*1940*/  UIADD3 UR46, UPT, UPT, UR50, -UR4, URZ ;  /* 0x80000004322e7290 */ /* 0x002fe4000fffe0ff */
[----:B--23--:R-:W-:-:S12]  /*1950*/  UIADD3 UR51, UPT, UPT, UR5, 0x1, URZ ;  /* 0x0000000105337890 */ /* 0x00cfd8000fffe0ff */
.L_x_40:
[----:B------:R-:W1:Y:S01]  /*1960*/  S2UR UR25, SR_CgaCtaId ;  /* 0x00000000001979c3 */ /* 0x000e620000008800 */
[----:B------:R-:W-:Y:S01]  /*1970*/  UMOV UR4, 0x400 ;  /* 0x0000040000047882 */ /* 0x000fe20000000000 */
[----:B------:R-:W-:Y:S01]  /*1980*/  MOV R0, UR23 ;  /* 0x0000001700007c02 */ /* 0x000fe20008000f00 */
[----:B------:R-:W-:Y:S02]  /*1990*/  UISETP.NE.AND UP0, UPT, UR50, URZ, UPT ;  /* 0x000000ff3200728c */ /* 0x000fe4000bf05270 */
[----:B------:R-:W-:Y:S01]  /*19a0*/  ULEA UR10, UR47, UR52, 0x6 ;  /* 0x000000342f0a7291 */ /* 0x000fe2000f8e30ff */
[----:B------:R-:W-:Y:S01]  /*19b0*/  SHF.L.U32 R0, R0, 0x1f, RZ ;  /* 0x0000001f00007819 */ /* 0x000fe200000006ff */
[----:B------:R-:W-:Y:S01]  /*19c0*/  UMOV UR24, URZ ;  /* 0x000000ff00187c82 */ /* 0x000fe20008000000 */
[----:B------:R-:W-:Y:S01]  /*19d0*/  UMOV UR13, URZ ;  /* 0x000000ff000d7c82 */ /* 0x000fe20008000000 */
[----:B------:R-:W-:Y:S01]  /*19e0*/  UMOV UR12, URZ ;  /* 0x000000ff000c7c82 */ /* 0x000fe20008000000 */
[----:B-1----:R-:W-:-:S04]  /*19f0*/  ULEA UR25, UR25, UR4, 0x18 ;  /* 0x0000000419197291 */ /* 0x002fc8000f8ec0ff */
[----:B------:R-:W-:-:S09]  /*1a00*/  ULEA UR4, UR26, UR25, 0x3 ;  /* 0x000000191a047291 */ /* 0x000fd2000f8e18ff */
[----:B------:R1:W2:Y:S01]  /*1a10*/  SYNCS.PHASECHK.TRANS64.TRYWAIT P0, [UR4+0xa0], R0 ;  /* 0x0000a000ff0075a7 */ /* 0x0002a20008001104 */
[----:B------:R-:W-:-:S04]  /*1a20*/  ULEA.HI UR4, UR45, UR45, URZ, 0x1 ;  /* 0x0000002d2d047291 */ /* 0x000fc8000f8f08ff */
[----:B------:R-:W-:-:S04]  /*1a30*/  USHF.L.U32 UR4, UR4, 0x7, URZ ;  /* 0x0000000704047899 */ /* 0x000fc800080006ff */
[----:B------:R-:W-:-:S04]  /*1a40*/  ULOP3.LUT UR4, UR4, 0xffffff00, URZ, 0xc0, !UPT ;  /* 0xffffff0004047892 */ /* 0x000fc8000f8ec0ff */
[----:B------:R-:W-:Y:S01]  /*1a50*/  ULOP3.LUT UR35, UR4, 0x80, UR53, 0xf8, !UPT ;  /* 0x0000008004237892 */ /* 0x000fe2000f8ef835 */
[----:B------:R-:W-:Y:S11]  /*1a60*/  BRA.U !UP0, `(.L_x_23) ;  /* 0x0000000508607547 */ /* 0x000ff6000b800000 */
[----:B------:R-:W3:Y:S01]  /*1a70*/  LDCU.128 UR16, c[0x0][0x480] ;  /* 0x00009000ff1077ac */ /* 0x000ee20008000c00 */
[----:B------:R-:W4:Y:S01]  /*1a80*/  LDCU.64 UR20, c[0x0][0x490] ;  /* 0x00009200ff1477ac */ /* 0x000f220008000a00 */
[----:B------:R-:W1:Y:S01]  /*1a90*/  LDCU.64 UR12, c[0x0][0x4b0] ;  /* 0x00009600ff0c77ac */ /* 0x000e620008000a00 */
[----:B------:R-:W1:Y:S01]  /*1aa0*/  LDCU.64 UR8, c[0x0][0x4d0] ;  /* 0x00009a00ff0877ac */ /* 0x000e620008000a00 */
[----:B------:R-:W1:Y:S01]  /*1ab0*/  LDCU UR43, c[0x0][0x390] ;  /* 0x00007200ff2b77ac */ /* 0x000e620008000800 */
[----:B---3--:R-:W-:Y:S02]  /*1ac0*/  UIMAD.WIDE.U32 UR4, UR35, UR17, URZ ;  /* 0x00000011230472a5 */ /* 0x008fe4000f8e00ff */
[----:B------:R-:W-:Y:S01]  /*1ad0*/  UISETP.NE.AND UP0, UPT, UR16, 0x1, UPT ;  /* 0x000000011000788c */ /* 0x000fe2000bf05270 */
[----:B------:R-:W3:Y:S04]  /*1ae0*/  LDCU UR44, c[0x0][0x38c] ;  /* 0x00007180ff2c77ac */ /* 0x000ee80008000800 */
[----:B------:R-:W-:Y:S01]  /*1af0*/  UMOV UR4, UR5 ;  /* 0x0000000500047c82 */ /* 0x000fe20008000000 */
[----:B------:R-:W1:Y:S01]  /*1b00*/  LDCU.64 UR14, c[0x0][0x4b8] ;  /* 0x00009700ff0e77ac */ /* 0x000e620008000a00 */
[----:B------:R-:W-:-:S02]  /*1b10*/  USHF.R.U32.HI UR6, URZ, UR18, UR4 ;  /* 0x00000012ff067299 */ /* 0x000fc40008011604 */
[----:B------:R-:W-:Y:S02]  /*1b20*/  UIADD3 UR34, UPT, UPT, UR51, UR27, URZ ;  /* 0x0000001b33227290 */ /* 0x000fe4000fffe0ff */
[----:B------:R-:W-:Y:S02]  /*1b30*/  USEL UR6, UR35, UR6, !UP0 ;  /* 0x0000000623067287 */ /* 0x000fe4000c000000 */
[----:B------:R-:W-:Y:S02]  /*1b40*/  UISETP.NE.AND UP0, UPT, UR19, 0x1, UPT ;  /* 0x000000011300788c */ /* 0x000fe4000bf05270 */
[----:B----4-:R-:W-:Y:S02]  /*1b50*/  UIMAD.WIDE.U32 UR4, UR6, UR20, URZ ;  /* 0x00000014060472a5 */ /* 0x010fe4000f8e00ff */
[----:B------:R-:W-:Y:S01]  /*1b60*/  UIADD3 UR7, UPT, UPT, -UR6, URZ, URZ ;  /* 0x000000ff06077290 */ /* 0x000fe2000fffe1ff */
[----:B------:R-:W-:-:S03]  /*1b70*/  UMOV UR24, URZ ;  /* 0x000000ff00187c82 */ /* 0x000fc60008000000 */
[----:B------:R-:W-:Y:S01]  /*1b80*/  UIMAD UR7, UR16, UR7, UR35 ;  /* 0x00000007100772a4 */ /* 0x000fe2000f8e0223 */
[----:B------:R-:W-:Y:S02]  /*1b90*/  UMOV UR4, UR5 ;  /* 0x0000000500047c82 */ /* 0x000fe40008000000 */
[----:B------:R-:W-:Y:S02]  /*1ba0*/  USHF.R.U32.HI UR21, URZ, UR21, UR4 ;  /* 0x00000015ff157299 */ /* 0x000fe40008011604 */
[----:B------:R-:W4:Y:S02]  /*1bb0*/  LDCU.64 UR4, c[0x0][0x4d8] ;  /* 0x00009b00ff0477ac */ /* 0x000f240008000a00 */
[----:B------:R-:W-:-:S04]  /*1bc0*/  USEL UR21, UR6, UR21, !UP0 ;  /* 0x0000001506157287 */ /* 0x000fc8000c000000 */
[----:B------:R-:W-:-:S04]  /*1bd0*/  UIADD3 UR20, UPT, UPT, -UR21, URZ, URZ ;  /* 0x000000ff15147290 */ /* 0x000fc8000fffe1ff */
[----:B------:R-:W-:Y:S02]  /*1be0*/  UIMAD UR20, UR19, UR20, UR6 ;  /* 0x00000014131472a4 */ /* 0x000fe4000f8e0206 */
[----:B-1----:R-:W-:Y:S02]  /*1bf0*/  UIMAD UR19, UR7, UR12, UR8 ;  /* 0x0000000c071372a4 */ /* 0x002fe4000f8e0208 */
[----:B------:R-:W-:Y:S01]  /*1c00*/  UIMAD UR20, UR20, UR13, UR9 ;  /* 0x0000000d141472a4 */ /* 0x000fe2000f8e0209 */
[----:B------:R-:W-:Y:S01]  /*1c10*/  UMOV UR6, UR26 ;  /* 0x0000001a00067c82 */ /* 0x000fe20008000000 */
[----:B------:R-:W-:Y:S01]  /*1c20*/  UMOV UR12, URZ ;  /* 0x000000ff000c7c82 */ /* 0x000fe20008000000 */
[----:B---3--:R-:W-:-:S09]  /*1c30*/  UMOV UR13, URZ ;  /* 0x000000ff000d7c82 */ /* 0x008fd20008000000 */
.L_x_29:
[----:B------:R-:W-:Y:S01]  /*1c40*/  @!P3 MOV R3, 0x5000 ;  /* 0x000050000003b802 */ /* 0x000fe20000000f00 */
[----:B------:R-:W-:Y:S01]  /*1c50*/  ULEA UR17, UR6, UR25, 0x3 ;  /* 0x0000001906117291 */ /* 0x000fe2000f8e18ff */
[----:B-12---:R-:W-:Y:S11]  /*1c60*/  @P0 BRA `(.L_x_24) ;  /* 0x0000000000100947 */ /* 0x006ff60003800000 */
[----:B------:R-:W-:Y:S04]  /*1c70*/  MOV R0, UR23 ;  /* 0x0000001700007c02 */ /* 0x000fe80008000f00 */
[----:B------:R-:W-:Y:S04]  /*1c80*/  SHF.L.U32 R5, R0, 0x1f, RZ ;  /* 0x0000001f00057819 */ /* 0x000fe800000006ff */
[----:B------:R-:W1:Y:S02]  /*1c90*/  SYNCS.PHASECHK.TRANS64.TRYWAIT P0, [UR17+0xa0], R5 ;  /* 0x0000a005ff0075a7 */ /* 0x000e640008001111 */
[----:B-1----:R-:W-:Y:S05]  /*1ca0*/  @!P0 BRA `(.L_x_25) ;  /* 0x0000006400688947 */ /* 0x002fea0003800000 */
.L_x_24:
[----:B------:R2:W-:Y:S01]  /*1cb0*/  @!P3 SYNCS.ARRIVE.TRANS64 RZ, [UR17], R3 ;  /* 0x00000003ffffb9a7 */ /* 0x0005e20008000011 */
[----:B------:R-:W-:Y:S04]  /*1cc0*/  ULOP3.LUT UR7, UR33, 0x2, URZ, 0xfc, !UPT ;  /* 0x0000000221077892 */ /* 0x000fe8000f8efcff */
[----:B------:R-:W-:Y:S09]  /*1cd0*/  UISETP.NE.AND UP0, UPT, UR7, 0x2, UPT ;  /* 0x000000020700788c */ /* 0x000ff2000bf05270 */
[----:B------:R-:W-:Y:S05]  /*1ce0*/  BRA.U UP0, `(.L_x_26) ;  /* 0x0000000100047547 */ /* 0x000fea000b800000 */
[----:B----4-:R-:W-:Y:S05]  /*1cf0*/  BPT.TRAP 0x1 ;  /* 0x000000040000795c */ /* 0x010fea0000300000 */
.L_x_26:
[----:B------:R-:W-:Y:S04]  /*1d00*/  BSSY.RECONVERGENT B0, `(.L_x_27) ;  /* 0x0000003000007945 */ /* 0x000fe80003800200 */
[----:B------:R-:W-:Y:S05]  /*1d10*/  @P2 BRA `(.L_x_28) ;  /* 0x0000000000042947 */ /* 0x000fea0003800000 */
[----:B----4-:R-:W-:Y:S05]  /*1d20*/  BPT.TRAP 0x1 ;  /* 0x000000040000795c */ /* 0x010fea0000300000 */
.L_x_28:
[----:B----4-:R-:W-:Y:S05]  /*1d30*/  BSYNC.RECONVERGENT B0 ;  /* 0x0000000000007941 */ /* 0x010fea0003800200 */
.L_x_27:
[----:B------:R-:W-:Y:S02]  /*1d40*/  UIADD3 UR7, UPT, UPT, UR6, 0x1, URZ ;  /* 0x0000000106077890 */ /* 0x000fe4000fffe0ff */
[----:B------:R-:W-:Y:S02]  /*1d50*/  ULEA UR16, UR6, UR25, 0xd ;  /* 0x0000001906107291 */ /* 0x000fe4000f8e68ff */
[----:B------:R-:W-:Y:S02]  /*1d60*/  UISETP.NE.AND UP0, UPT, UR7, 0x14, UPT ;  /* 0x000000140700788c */ /* 0x000fe4000bf05270 */
[----:B------:R-:W-:Y:S02]  /*1d70*/  UIADD3 UR30, UP1, UPT, UR36, 0x80, URZ ;  /* 0x00000080241e7890 */ /* 0x000fe4000ff3e0ff */
[----:B------:R-:W-:Y:S02]  /*1d80*/  USEL UR8, URZ, 0x1, UP0 ;  /* 0x00000001ff087887 */ /* 0x000fe40008000000 */
[----:B------:R-:W-:Y:S02]  /*1d90*/  USEL UR26, UR7, URZ, UP0 ;  /* 0x000000ff071a7287 */ /* 0x000fe40008000000 */
[----:B------:R-:W-:Y:S02]  /*1da0*/  ULOP3.LUT UR23, UR23, UR8, URZ, 0x3c, !UPT ;  /* 0x0000000817177292 */ /* 0x000fe4000f8e3cff */
[----:B------:R-:W-:Y:S02]  /*1db0*/  ULEA UR7, UR26, UR25, 0x3 ;  /* 0x000000191a077291 */ /* 0x000fe4000f8e18ff */
[----:B------:R-:W-:Y:S02]  /*1dc0*/  ULEA UR8, UR6, UR25, 0xb ;  /* 0x0000001906087291 */ /* 0x000fe4000f8e58ff */
[----:B------:R-:W-:Y:S01]  /*1dd0*/  ULOP3.LUT UR17, UR17, 0xfefffff8, URZ, 0xc0, !UPT ;  /* 0xfefffff811117892 */ /* 0x000fe2000f8ec0ff */
[----:B-1----:R-:W-:Y:S01]  /*1de0*/  MOV R0, UR23 ;  /* 0x0000001700007c02 */ /* 0x002fe20008000f00 */
[----:B------:R-:W-:Y:S02]  /*1df0*/  USHF.L.U32 UR18, UR24, 0x6, URZ ;  /* 0x0000000618127899 */ /* 0x000fe400080006ff */
[----:B------:R-:W-:Y:S01]  /*1e00*/  UIADD3.X UR31, UPT, UPT, URZ, UR37, URZ, UP1, !UPT ;  /* 0x00000025ff1f7290 */ /* 0x000fe20008ffe4ff */
[----:B--2---:R-:W-:Y:S01]  /*1e10*/  SHF.L.U32 R3, R0, 0x1f, RZ ;  /* 0x0000001f00037819 */ /* 0x004fe200000006ff */
[----:B------:R-:W-:Y:S02]  /*1e20*/  UIADD3 UR16, UPT, UPT, UR16, 0x4400, URZ ;  /* 0x0000440010107890 */ /* 0x000fe4000fffe0ff */
[----:B------:R-:W-:Y:S01]  /*1e30*/  UIADD3 UR28, UP0, UPT, UR36, 0x180, URZ ;  /* 0x00000180241c7890 */ /* 0x000fe2000ff1e0ff */
[----:B------:R3:W1:Y:S01]  /*1e40*/  SYNCS.PHASECHK.TRANS64.TRYWAIT P0, [UR7+0xa0], R3 ;  /* 0x0000a003ff0075a7 */ /* 0x0006620008001107 */
[----:B------:R-:W-:Y:S02]  /*1e50*/  UIMAD UR7, UR12, UR14, UR4 ;  /* 0x0000000e0c0772a4 */ /* 0x000fe4000f8e0204 */
[----:B------:R-:W-:Y:S02]  /*1e60*/  UIMAD UR6, UR13, UR15, UR5 ;  /* 0x0000000f0d0672a4 */ /* 0x000fe4000f8e0205 */
[----:B------:R-:W-:Y:S02]  /*1e70*/  UIADD3.X UR29, UPT, UPT, URZ, UR37, URZ, UP0, !UPT ;  /* 0x00000025ff1d7290 */ /* 0x000fe400087fe4ff */
[----:B------:R-:W-:Y:S02]  /*1e80*/  UPRMT UR6, UR7, 0x40, UR6 ;  /* 0x0000004007067896 */ /* 0x000fe40008000006 */
[----:B------:R-:W-:Y:S02]  /*1e90*/  UIADD3 UR8, UPT, UPT, UR8, 0x2c400, URZ ;  /* 0x0002c40008087890 */ /* 0x000fe4000fffe0ff */
[----:B------:R-:W-:Y:S02]  /*1ea0*/  UPRMT UR6, UR6, 0x5410, URZ ;  /* 0x0000541006067896 */ /* 0x000fe400080000ff */
[----:B------:R-:W-:Y:S02]  /*1eb0*/  UIADD3 UR32, UPT, UPT, UR12, 0x1, URZ ;  /* 0x000000010c207890 */ /* 0x000fe4000fffe0ff */
[----:B------:R-:W-:Y:S02]  /*1ec0*/  UIADD3 UR22, UPT, UPT, UR13, 0x1, URZ ;  /* 0x000000010d167890 */ /* 0x000fe4000fffe0ff */
[----:B------:R-:W-:Y:S02]  /*1ed0*/  UISETP.NE.AND UP2, UPT, UR32, UR44, UPT ;  /* 0x0000002c2000728c */ /* 0x000fe4000bf45270 */
[----:B------:R-:W-:Y:S02]  /*1ee0*/  UIADD3 UR27, UPT, UPT, UR27, 0x1, URZ ;  /* 0x000000011b1b7890 */ /* 0x000fe4000fffe0ff */
[----:B------:R-:W-:Y:S01]  /*1ef0*/  UIADD3 UR7, UPT, UPT, UR24, 0x1, URZ ;  /* 0x0000000118077890 */ /* 0x000fe2000fffe0ff */
[----:B------:R-:W-:Y:S01]  /*1f00*/  UMOV UR40, 0x0 ;  /* 0x0000000000287882 */ /* 0x000fe20000000000 */
[----:B------:R-:W-:Y:S01]  /*1f10*/  UMOV UR41, 0x10000000 ;  /* 0x1000000000297882 */ /* 0x000fe20000000000 */
[----:B------:R-:W-:Y:S01]  /*1f20*/  UMOV UR9, UR17 ;  /* 0x0000001100097c82 */ /* 0x000fe20008000000 */
[----:B------:R2:W-:Y:S01]  /*1f30*/  UTMALDG.4D.IM2COL.2CTA [UR16], [UR30], UR6, desc[UR40] ;  /* 0x000028101e0073b4 */ /* 0x0005e20008259006 */
[----:B------:R-:W-:Y:S02]  /*1f40*/  UMOV UR11, UR18 ;  /* 0x00000012000b7c82 */ /* 0x000fe40008000000 */
[----:B------:R-:W-:Y:S04]  /*1f50*/  @UP2 UIADD3 UR22, UPT, UPT, UR13, URZ, URZ ;  /* 0x000000ff0d162290 */ /* 0x000fe8000fffe0ff */
[----:B------:R-:W-:Y:S01]  /*1f60*/  UISETP.NE.AND UP0, UPT, UR22, UR43, UPT ;  /* 0x0000002b1600728c */ /* 0x000fe2000bf05270 */
[----:B------:R4:W-:Y:S10]  /*1f70*/  UTMALDG.4D.2CTA [UR8], [UR28], desc[UR40] ;  /* 0x000028081c0075b4 */ /* 0x0009f40008219000 */
[----:B------:R-:W-:Y:S07]  /*1f80*/  @UP0 UIADD3 UR7, UPT, UPT, UR24, URZ, URZ ;  /* 0x000000ff18070290 */ /* 0x000fee000fffe0ff */
[----:B------:R-:W-:Y:S01]  /*1f90*/  UMOV UR24, UR7 ;  /* 0x0000000700187c82 */ /* 0x000fe20008000000 */
[----:B--2---:R-:W-:Y:S01]  /*1fa0*/  UMOV UR6, UR26 ;  /* 0x0000001a00067c82 */ /* 0x004fe20008000000 */
[----:B----4-:R-:W-:Y:S02]  /*1fb0*/  USEL UR13, UR22, URZ, UP0 ;  /* 0x000000ff160d7287 */ /* 0x010fe40008000000 */
[----:B------:R-:W-:Y:S02]  /*1fc0*/  UISETP.NE.AND UP0, UPT, UR27, UR34, UPT ;  /* 0x000000221b00728c */ /* 0x000fe4000bf05270 */
[----:B------:R-:W-:Y:S07]  /*1fd0*/  USEL UR12, UR32, URZ, UP2 ;  /* 0x000000ff200c7287 */ /* 0x000fee0009000000 */
[----:B---3--:R-:W-:Y:S05]  /*1fe0*/  BRA.U UP0, `(.L_x_29) ;  /* 0xfffffffd00147547 */ /* 0x008fea000b83ffff */
.L_x_23:
[----:B------:R-:W-:Y:S01]  /*1ff0*/  ULEA UR4, UR26, UR25, 0x3 ;  /* 0x000000191a047291 */ /* 0x000fe2000f8e18ff */
[----:B-1----:R-:W-:Y:S01]  /*2000*/  MOV R0, UR23 ;  /* 0x0000001700007c02 */ /* 0x002fe20008000f00 */
[----:B------:R-:W-:Y:S01]  /*2010*/  @!P1 SYNCS.ARRIVE.TRANS64.A1T0 RZ, [UR25+0x158], RZ ;  /* 0x000158ffffff99a7 */ /* 0x000fe20008100019 */
[----:B------:R-:W-:Y:S02]  /*2020*/  UISETP.GE.AND UP0, UPT, UR46, 0x1, UPT ;  /* 0x000000012e00788c */ /* 0x000fe4000bf06270 */
[----:B------:R-:W-:-:S04]  /*2030*/  SHF.L.U32 R0, R0, 0x1f, RZ ;  /* 0x0000001f00007819 */ /* 0x000fc800000006ff */
[----:B--2---:R1:W2:Y:S03]  /*2040*/  SYNCS.PHASECHK.TRANS64.TRYWAIT P0, [UR4+0xa0], R0 ;  /* 0x0000a000ff0075a7 */ /* 0x0042a60008001104 */
[----:B------:R-:W-:Y:S05]  /*2050*/  BRA.U !UP0, `(.L_x_30) ;  /* 0x00000005085c7547 */ /* 0x000fea000b800000 */
        /* <DEDUP_REMOVED lines=16> */
[----:B------:R-:W-:-:S03]  /*2160*/  UMOV UR32, UR46 ;  /* 0x0000002e00207c82 */ /* 0x000fc60008000000 */
        /* <DEDUP_REMOVED lines=9> */
[----:B---3--:R-:W-:-:S11]  /*2200*/  UMOV UR6, UR26 ;  /* 0x0000001a00067c82 */ /* 0x008fd60008000000 */
.L_x_36:
[----:B------:R-:W-:Y:S01]  /*2210*/  @!P3 MOV R3, 0x5000 ;  /* 0x000050000003b802 */ /* 0x000fe20000000f00 */
[----:B------:R-:W-:Y:S01]  /*2220*/  ULEA UR17, UR6, UR25, 0x3 ;  /* 0x0000001906117291 */ /* 0x000fe2000f8e18ff */
[----:B-12---:R-:W-:Y:S11]  /*2230*/  @P0 BRA `(.L_x_31) ;  /* 0x0000000000100947 */ /* 0x006ff60003800000 */
[----:B------:R-:W-:Y:S04]  /*2240*/  MOV R0, UR23 ;  /* 0x0000001700007c02 */ /* 0x000fe80008000f00 */
[----:B------:R-:W-:Y:S04]  /*2250*/  SHF.L.U32 R5, R0, 0x1f, RZ ;  /* 0x0000001f00057819 */ /* 0x000fe800000006ff */
[----:B------:R-:W1:Y:S02]  /*2260*/  SYNCS.PHASECHK.TRANS64.TRYWAIT P0, [UR17+0xa0], R5 ;  /* 0x0000a005ff0075a7 */ /* 0x000e640008001111 */
[----:B-1----:R-:W-:Y:S05]  /*2270*/  @!P0 BRA `(.L_x_32) ;  /* 0x00000060000c8947 */ /* 0x002fea0003800000 */
.L_x_31:
[----:B------:R2:W-:Y:S01]  /*2280*/  @!P3 SYNCS.ARRIVE.TRANS64 RZ, [UR17], R3 ;  /* 0x00000003ffffb9a7 */ /* 0x0005e20008000011 */
[----:B------:R-:W-:Y:S04]  /*2290*/  ULOP3.LUT UR7, UR33, 0x2, URZ, 0xfc, !UPT ;  /* 0x0000000221077892 */ /* 0x000fe8000f8efcff */
[----:B------:R-:W-:Y:S09]  /*22a0*/  UISETP.NE.AND UP0, UPT, UR7, 0x2, UPT ;  /* 0x000000020700788c */ /* 0x000ff2000bf05270 */
[----:B------:R-:W-:Y:S05]  /*22b0*/  BRA.U UP0, `(.L_x_33) ;  /* 0x0000000100047547 */ /* 0x000fea000b800000 */
[----:B----4-:R-:W-:Y:S05]  /*22c0*/  BPT.TRAP 0x1 ;  /* 0x000000040000795c */ /* 0x010fea0000300000 */
.L_x_33:
[----:B------:R-:W-:Y:S04]  /*22d0*/  BSSY.RECONVERGENT B0, `(.L_x_34) ;  /* 0x0000003000007945 */ /* 0x000fe80003800200 */
[----:B------:R-:W-:Y:S05]  /*22e0*/  @P2 BRA `(.L_x_35) ;  /* 0x0000000000042947 */ /* 0x000fea0003800000 */
[----:B----4-:R-:W-:Y:S05]  /*22f0*/  BPT.TRAP 0x1 ;  /* 0x000000040000795c */ /* 0x010fea0000300000 */
.L_x_35:
[----:B----4-:R-:W-:Y:S05]  /*2300*/  BSYNC.RECONVERGENT B0 ;  /* 0x0000000000007941 */ /* 0x010fea0003800200 */
.L_x_34:
        /* <DEDUP_REMOVED lines=26> */
[----:B------:R-:W-:Y:S01]  /*24b0*/  UIADD3 UR7, UPT, UPT, UR24, 0x1, URZ ;  /* 0x0000000118077890 */ /* 0x000fe2000fffe0ff */
[----:B------:R-:W-:Y:S01]  /*24c0*/  UMOV UR40, 0x0 ;  /* 0x0000000000287882 */ /* 0x000fe20000000000 */
[----:B------:R-:W-:Y:S01]  /*24d0*/  UMOV UR41, 0x10000000 ;  /* 0x1000000000297882 */ /* 0x000fe20000000000 */
[----:B------:R-:W-:Y:S01]  /*24e0*/  UMOV UR9, UR17 ;  /* 0x0000001100097c82 */ /* 0x000fe20008000000 */
[----:B------:R2:W-:Y:S01]  /*24f0*/  UTMALDG.4D.IM2COL.2CTA [UR16], [UR30], UR6, desc[UR40] ;  /* 0x000028101e0073b4 */ /* 0x0005e20008259006 */
[----:B------:R-:W-:Y:S04]  /*2500*/  UMOV UR11, UR18 ;  /* 0x00000012000b7c82 */ /* 0x000fe80008000000 */
[----:B------:R-:W-:Y:S04]  /*2510*/  @UP2 UIADD3 UR22, UPT, UPT, UR13, URZ, URZ ;  /* 0x000000ff0d162290 */ /* 0x000fe8000fffe0ff */
[----:B------:R-:W-:Y:S01]  /*2520*/  UISETP.NE.AND UP0, UPT, UR22, UR43, UPT ;  /* 0x0000002b1600728c */ /* 0x000fe2000bf05270 */
[----:B------:R4:W-:Y:S10]  /*2530*/  UTMALDG.4D.2CTA [UR8], [UR28], desc[UR40] ;  /* 0x000028081c0075b4 */ /* 0x0009f40008219000 */
[----:B------:R-:W-:Y:S07]  /*2540*/  @UP0 UIADD3 UR7, UPT, UPT, UR24, URZ, URZ ;  /* 0x000000ff18070290 */ /* 0x000fee000fffe0ff */
[----:B------:R-:W-:Y:S01]  /*2550*/  UMOV UR24, UR7 ;  /* 0x0000000700187c82 */ /* 0x000fe20008000000 */
[----:B--2---:R-:W-:Y:S02]  /*2560*/  UIADD3 UR6, UPT, UPT, UR32, -0x1, URZ ;  /* 0xffffffff20067890 */ /* 0x004fe4000fffe0ff */
[----:B----4-:R-:W-:Y:S02]  /*2570*/  USEL UR13, UR22, URZ, UP0 ;  /* 0x000000ff160d7287 */ /* 0x010fe40008000000 */
[----:B------:R-:W-:Y:S02]  /*2580*/  UISETP.GT.U32.AND UP0, UPT, UR32, 0x1, UPT ;  /* 0x000000012000788c */ /* 0x000fe4000bf04070 */
[----:B------:R-:W-:Y:S01]  /*2590*/  USEL UR12, UR27, URZ, UP2 ;  /* 0x000000ff1b0c7287 */ /* 0x000fe20009000000 */
[----:B------:R-:W-:Y:S01]  /*25a0*/  UMOV UR32, UR6 ;  /* 0x0000000600207c82 */ /* 0x000fe20008000000 */
[----:B------:R-:W-:Y:S05]  /*25b0*/  UMOV UR6, UR26 ;  /* 0x0000001a00067c82 */ /* 0x000fea0008000000 */
[----:B---3--:R-:W-:Y:S05]  /*25c0*/  BRA.U UP0, `(.L_x_36) ;  /* 0xfffffffd00107547 */ /* 0x008fea000b83ffff */
.L_x_30:
[----:B------:R-:W-:Y:S01]  /*25d0*/  SHF.L.U32 R3, R2, 0x1f, RZ ;  /* 0x0000001f02037819 */ /* 0x000fe200000006ff */
[----:B------:R-:W-:-:S03]  /*25e0*/  NOP ;  /* 0x0000000000007918 */ /* 0x000fc60000000000 */
[----:B-12---:R-:W1:Y:S02]  /*25f0*/  SYNCS.PHASECHK.TRANS64.TRYWAIT P0, [UR25+0x160], R3 ;  /* 0x00016003ff0075a7 */ /* 0x006e640008001119 */
[----:B-1----:R-:W-:Y:S05]  /*2600*/  @!P0 BRA `(.L_x_37) ;  /* 0x0000005c00408947 */ /* 0x002fea0003800000 */
.L_x_126:
[----:B------:R-:W2:Y:S01]  /*2610*/  LDS.128 R4, [UR25+0x1a0] ;  /* 0x0001a019ff047984 */ /* 0x000ea20008000c00 */
[----:B------:R-:W-:Y:S02]  /*2620*/  UIADD3 UR4, UPT, UPT, UR25, 0x168, URZ ;  /* 0x0000016819047890 */ /* 0x000fe4000fffe0ff */
[----:B------:R-:W-:Y:S01]  /*2630*/  UISETP.GE.AND UP0, UPT, UR39, 0x1, UPT ;  /* 0x000000012700788c */ /* 0x000fe2000bf06270 */
[----:B------:R-:W-:Y:S01]  /*2640*/  @!PT LDS RZ, [RZ] ;  /* 0x00000000fffff984 */ /* 0x000fe20000000800 */
[----:B------:R-:W-:Y:S01]  /*2650*/  @!PT LDS RZ, [RZ] ;  /* 0x00000000fffff984 */ /* 0x000fe20000000800 */
[----:B------:R-:W-:Y:S01]  /*2660*/  @!PT LDS RZ, [RZ] ;  /* 0x00000000fffff984 */ /* 0x000fe20000000800 */
[----:B------:R-:W-:Y:S01]  /*2670*/  @!PT LDS RZ, [RZ] ;  /* 0x00000000fffff984 */ /* 0x000fe20000000800 */
[----:B------:R3:W-:Y:S06]  /*2680*/  MEMBAR.ALL.CTA ;  /* 0x0000000000007992 */ /* 0x0007ec0000008000 */
[----:B---3--:R-:W3:Y:S01]  /*2690*/  FENCE.VIEW.ASYNC.S ;  /* 0x00000000000073c6 */ /* 0x008ee20000000000 */
[----:B------:R-:W-:-:S09]  /*26a0*/  UPRMT UR4, URZ, 0x654, UR4 ;  /* 0x00000654ff047896 */ /* 0x000fd20008000004 */
[----:B---3--:R-:W-:Y:S01]  /*26b0*/  SYNCS.ARRIVE.TRANS64.RED.A1T0 RZ, [UR4], RZ ;  /* 0x000000ffffff79a7 */ /* 0x008fe20008100404 */
[----:B--2---:R-:W-:-:S13]  /*26c0*/  LOP3.LUT P0, RZ, R6, 0x1, RZ, 0xc0, !PT ;  /* 0x0000000106ff7812 */ /* 0x004fda000780c0ff */
[----:B------:R-:W-:Y:S01]  /*26d0*/  VOTEU.ANY UP1, P0 ;  /* 0x0000000000ff7886 */ /* 0x000fe20000020100 */
[----:B------:R-:W-:-:S13]  /*26e0*/  PLOP3.LUT P0, PT, PT, PT, UP1, 0x80, 0x8 ;  /* 0x000000000008781c */ /* 0x000fda0003f0f018 */
[----:B-1----:R-:W-:Y:S02]  /*26f0*/  @P0 MOV R0, R4 ;  /* 0x0000000400000202 */ /* 0x002fe40000000f00 */
[----:B------:R-:W-:Y:S02]  /*2700*/  @P0 LOP3.LUT R4, R5, 0xffff, RZ, 0xc0, !PT ;  /* 0x0000ffff05040812 */ /* 0x000fe400078ec0ff */
[----:B------:R-:W-:Y:S02]  /*2710*/  @P0 R2UR UR6, R0 ;  /* 0x00000000000602ca */ /* 0x000fe400000e0000 */
[----:B------:R-:W-:-:S11]  /*2720*/  @P0 R2UR UR5, R4 ;  /* 0x00000000040502ca */ /* 0x000fd600000e0000 */
[----:B------:R-:W-:Y:S02]  /*2730*/  @UP1 UMOV UR42, UR6 ;  /* 0x00000006002a1c82 */ /* 0x000fe40008000000 */
[----:B------:R-:W-:Y:S01]  /*2740*/  @UP1 UMOV UR38, UR5 ;  /* 0x0000000500261c82 */ /* 0x000fe20008000000 */
[----:B------:R-:W-:Y:S05]  /*2750*/  BRA.U !UP0, `(.L_x_38) ;  /* 0x0000000108d47547 */ /* 0x000fea000b800000 */
[----:B------:R-:W1:Y:S01]  /*2760*/  LDCU.128 UR16, c[0x0][0xb10] ;  /* 0x00016200ff1077ac */ /* 0x000e620008000c00 */
[----:B------:R-:W2:Y:S01]  /*2770*/  LDCU UR21, c[0x0][0xb20] ;  /* 0x00016400ff1577ac */ /* 0x000ea20008000800 */
[----:B------:R-:W3:Y:S01]  /*2780*/  LDCU UR20, c[0x0][0xb0c] ;  /* 0x00016180ff1477ac */ /* 0x000ee20008000800 */
[----:B------:R-:W4:Y:S01]  /*2790*/  LDCU.64 UR8, c[0x0][0xb28] ;  /* 0x00016500ff0877ac */ /* 0x000f220008000a00 */
[----:B------:R-:W-:Y:S02]  /*27a0*/  UISETP.NE.AND UP3, UPT, UR39, 0x1, UPT ;  /* 0x000000012700788c */ /* 0x000fe4000bf65270 */
[----:B-1----:R-:W-:Y:S02]  /*27b0*/  UIMAD.WIDE.U32 UR4, UR48, UR19, URZ ;  /* 0x00000013300472a5 */ /* 0x002fe4000f8e00ff */
[----:B------:R-:W-:Y:S02]  /*27c0*/  UIMAD.WIDE.U32 UR6, UR49, UR16, URZ ;  /* 0x00000010310672a5 */ /* 0x000fe4000f8e00ff */
[----:B------:R-:W-:-:S02]  /*27d0*/  UISETP.NE.AND UP0, UPT, UR18, 0x1, UPT ;  /* 0x000000011200788c */ /* 0x000fc4000bf05270 */
[----:B------:R-:W-:Y:S01]  /*27e0*/  UIMAD.WIDE.U32 UR14, UR38, UR19, URZ ;  /* 0x00000013260e72a5 */ /* 0x000fe2000f8e00ff */
[----:B------:R-:W-:Y:S01]  /*27f0*/  UMOV UR4, UR5 ;  /* 0x0000000500047c82 */ /* 0x000fe20008000000 */
[----:B---3--:R-:W-:Y:S02]  /*2800*/  UISETP.NE.AND UP2, UPT, UR20, 0x1, UPT ;  /* 0x000000011400788c */ /* 0x008fe4000bf45270 */
[----:B--2---:R-:W-:Y:S02]  /*2810*/  USHF.R.U32.HI UR5, URZ, UR21, UR4 ;  /* 0x00000015ff057299 */ /* 0x004fe40008011604 */
[----:B------:R-:W-:Y:S01]  /*2820*/  UIMAD.WIDE.U32 UR12, UR42, UR16, URZ ;  /* 0x000000102a0c72a5 */ /* 0x000fe2000f8e00ff */
[----:B------:R-:W-:Y:S01]  /*2830*/  UMOV UR4, UR7 ;  /* 0x0000000700047c82 */ /* 0x000fe20008000000 */
[----:B------:R-:W-:Y:S02]  /*2840*/  USEL UR5, UR48, UR5, !UP0 ;  /* 0x0000000530057287 */ /* 0x000fe4000c000000 */
[----:B------:R-:W-:-:S02]  /*2850*/  USHF.R.U32.HI UR4, URZ, UR17, UR4 ;  /* 0x00000011ff047299 */ /* 0x000fc40008011604 */
[----:B----4-:R-:W-:Y:S02]  /*2860*/  UIMAD.WIDE.U32 UR10, UR5, UR8, URZ ;  /* 0x00000008050a72a5 */ /* 0x010fe4000f8e00ff */
[----:B------:R-:W-:Y:S01]  /*2870*/  USEL UR6, UR49, UR4, !UP2 ;  /* 0x0000000431067287 */ /* 0x000fe2000d000000 */
[----:B------:R-:W-:Y:S02]  /*2880*/  UMOV UR12, UR13 ;  /* 0x0000000d000c7c82 */ /* 0x000fe40008000000 */
[----:B------:R-:W-:Y:S01]  /*2890*/  UMOV UR4, UR15 ;  /* 0x0000000f00047c82 */ /* 0x000fe20008000000 */
[----:B------:R-:W-:Y:S01]  /*28a0*/  UIMAD.WIDE.U32 UR14, UR6, UR8, URZ ;  /* 0x00000008060e72a5 */ /* 0x000fe2000f8e00ff */
[----:B------:R-:W-:Y:S01]  /*28b0*/  UMOV UR10, UR11 ;  /* 0x0000000b000a7c82 */ /* 0x000fe20008000000 */
[----:B------:R-:W-:Y:S02]  /*28c0*/  USHF.R.U32.HI UR4, URZ, UR21, UR4 ;  /* 0x00000015ff047299 */ /* 0x000fe40008011604 */
[----:B------:R-:W-:-:S03]  /*28d0*/  @UP3 USHF.R.U32.HI UR5, URZ, UR9, UR10 ;  /* 0x00000009ff053299 */ /* 0x000fc6000801160a */
[----:B------:R-:W-:Y:S01]  /*28e0*/  UMOV UR14, UR15 ;  /* 0x0000000f000e7c82 */ /* 0x000fe20008000000 */
[----:B------:R-:W-:Y:S02]  /*28f0*/  USHF.R.U32.HI UR17, URZ, UR17, UR12 ;  /* 0x00000011ff117299 */ /* 0x000fe4000801160c */
[----:B------:R-:W-:Y:S02]  /*2900*/  USEL UR4, UR38, UR4, !UP0 ;  /* 0x0000000426047287 */ /* 0x000fe4000c000000 */
[----:B------:R-:W-:Y:S02]  /*2910*/  @UP3 USHF.R.U32.HI UR6, URZ, UR9, UR14 ;  /* 0x00000009ff063299 */ /* 0x000fe4000801160e */
[----:B------:R-:W-:Y:S02]  /*2920*/  UIMAD UR7, UR39, UR5, URZ ;  /* 0x00000005270772a4 */ /* 0x000fe4000f8e02ff */
[----:B------:R-:W-:Y:S02]  /*2930*/  USEL UR5, UR42, UR17, !UP2 ;  /* 0x000000112a057287 */ /* 0x000fe4000d000000 */
[----:B------:R-:W-:-:S02]  /*2940*/  UIMAD UR10, UR39, UR6, URZ ;  /* 0x00000006270a72a4 */ /* 0x000fc4000f8e02ff */
[----:B------:R-:W-:Y:S02]  /*2950*/  UISETP.GE.AND UP0, UPT, UR4, UR7, UPT ;  /* 0x000000070400728c */ /* 0x000fe4000bf06270 */
[----:B------:R-:W-:Y:S02]  /*2960*/  UIMAD.WIDE.U32 UR12, UR4, UR8, URZ ;  /* 0x00000008040c72a5 */ /* 0x000fe4000f8e00ff */
[----:B------:R-:W-:Y:S02]  /*2970*/  UISETP.GE.OR UP0, UPT, UR5, UR10, UP0 ;  /* 0x0000000a0500728c */ /* 0x000fe40008706670 */
[----:B------:R-:W-:Y:S02]  /*2980*/  UIMAD.WIDE.U32 UR10, UR5, UR8, URZ ;  /* 0x00000008050a72a5 */ /* 0x000fe4000f8e00ff */
[----:B------:R-:W-:Y:S01]  /*2990*/  UIADD3 UR12, UPT, UPT, -UR4, URZ, URZ ;  /* 0x000000ff040c7290 */ /* 0x000fe2000fffe1ff */
[----:B------:R-:W-:Y:S01]  /*29a0*/  UMOV UR8, UR13 ;  /* 0x0000000d00087c82 */ /* 0x000fe20008000000 */
[----:B------:R-:W-:-:S02]  /*29b0*/  UIADD3 UR10, UPT, UPT, -UR5, URZ, URZ ;  /* 0x000000ff050a7290 */ /* 0x000fc4000fffe1ff */
[----:B------:R-:W-:-:S03]  /*29c0*/  USHF.R.U32.HI UR8, URZ, UR9, UR8 ;  /* 0x00000009ff087299 */ /* 0x000fc60008011608 */
[----:B------:R-:W-:Y:S01]  /*29d0*/  @!UP0 UMOV UR7, UR11 ;  /* 0x0000000b00078c82 */ /* 0x000fe20008000000 */
[----:B------:R-:W-:Y:S02]  /*29e0*/  UIMAD UR12, UR18, UR12, UR38 ;  /* 0x0000000c120c72a4 */ /* 0x000fe4000f8e0226 */
[----:B------:R-:W-:Y:S02]  /*29f0*/  USEL UR8, UR4, UR8, !UP3 ;  /* 0x0000000804087287 */ /* 0x000fe4000d800000 */
[----:B------:R-:W-:Y:S02]  /*2a00*/  @!UP0 USHF.R.U32.HI UR7, URZ, UR9, UR7 ;  /* 0x00000009ff078299 */ /* 0x000fe40008011607 */
[----:B------:R-:W-:Y:S02]  /*2a10*/  UIADD3 UR9, UPT, UPT, -UR8, URZ, URZ ;  /* 0x000000ff08097290 */ /* 0x000fe4000fffe1ff */
[----:B------:R-:W-:Y:S02]  /*2a20*/  @!UP0 USEL UR7, UR5, UR7, !UP3 ;  /* 0x0000000705078287 */ /* 0x000fe4000d800000 */
[----:B------:R-:W-:-:S02]  /*2a30*/  UIMAD UR9, UR39, UR9, UR4 ;  /* 0x00000009270972a4 */ /* 0x000fc4000f8e0204 */
[----:B------:R-:W-:Y:S02]  /*2a40*/  @!UP0 UIADD3 UR8, UPT, UPT, UR8, -UR7, URZ ;  /* 0x8000000708088290 */ /* 0x000fe4000fffe0ff */
[----:B------:R-:W-:Y:S02]  /*2a50*/  @!UP0 UIMAD UR7, UR9, UR6, UR7 ;  /* 0x00000006090782a4 */ /* 0x000fe4000f8e0207 */
[----:B------:R-:W-:Y:S02]  /*2a60*/  @!UP0 UIMAD UR4, UR39, UR8, UR5 ;  /* 0x00000008270482a4 */ /* 0x000fe4000f8e0205 */
[----:B------:R-:W-:Y:S02]  /*2a70*/  UIMAD UR6, UR20, UR10, UR42 ;  /* 0x0000000a140672a4 */ /* 0x000fe4000f8e022a */
[----:B------:R-:W-:Y:S01]  /*2a80*/  UIMAD UR38, UR4, UR18, UR12 ;  /* 0x00000012042672a4 */ /* 0x000fe2000f8e020c */
[----:B------:R-:W-:Y:S02]  /*2a90*/  @!UP0 UMOV UR5, UR7 ;  /* 0x0000000700058c82 */ /* 0x000fe40008000000 */
[----:B------:R-:W-:-:S12]  /*2aa0*/  UIMAD UR42, UR5, UR20, UR6 ;  /* 0x00000014052a72a4 */ /* 0x000fd8000f8e0206 */
.L_x_38:
[----:B------:R-:W1:Y:S02]  /*2ab0*/  LDCU UR4, c[0x0][0xb30] ;  /* 0x00016600ff0477ac */ /* 0x000e640008000800 */
[----:B-1----:R-:W-:-:S09]  /*2ac0*/  UISETP.NE.AND UP0, UPT, UR4, 0x1, UPT ;  /* 0x000000010400788c */ /* 0x002fd2000bf05270 */
[----:B------:R-:W-:Y:S05]  /*2ad0*/  BRA.U UP0, `(.L_x_39) ;  /* 0x0000000100447547 */ /* 0x000fea000b800000 */
[----:B------:R-:W1:Y:S01]  /*2ae0*/  LDCU.128 UR8, c[0x0][0xb10] ;  /* 0x00016200ff0877ac */ /* 0x000e620008000c00 */
[----:B------:R-:W2:Y:S01]  /*2af0*/  LDCU UR12, c[0x0][0xb0c] ;  /* 0x00016180ff0c77ac */ /* 0x000ea20008000800 */
[----:B------:R-:W3:Y:S01]  /*2b00*/  LDCU UR13, c[0x0][0xb20] ;  /* 0x00016400ff0d77ac */ /* 0x000ee20008000800 */
[----:B-1----:R-:W-:Y:S02]  /*2b10*/  UIMAD.WIDE.U32 UR6, UR42, UR8, URZ ;  /* 0x000000082a0672a5 */ /* 0x002fe4000f8e00ff */
[----:B------:R-:W-:Y:S02]  /*2b20*/  UIMAD.WIDE.U32 UR4, UR38, UR11, URZ ;  /* 0x0000000b260472a5 */ /* 0x000fe4000f8e00ff */
[----:B--2---:R-:W-:Y:S02]  /*2b30*/  UISETP.NE.AND UP2, UPT, UR12, 0x1, UPT ;  /* 0x000000010c00788c */ /* 0x004fe4000bf45270 */
[----:B------:R-:W-:Y:S01]  /*2b40*/  UISETP.NE.AND UP0, UPT, UR10, 0x1, UPT ;  /* 0x000000010a00788c */ /* 0x000fe2000bf05270 */
[----:B------:R-:W-:-:S02]  /*2b50*/  UMOV UR6, UR7 ;  /* 0x0000000700067c82 */ /* 0x000fc40008000000 */
[----:B------:R-:W-:Y:S01]  /*2b60*/  UMOV UR4, UR5 ;  /* 0x0000000500047c82 */ /* 0x000fe20008000000 */
[----:B------:R-:W-:Y:S02]  /*2b70*/  USHF.R.U32.HI UR6, URZ, UR9, UR6 ;  /* 0x00000009ff067299 */ /* 0x000fe40008011606 */
[----:B---3--:R-:W-:Y:S02]  /*2b80*/  USHF.R.U32.HI UR4, URZ, UR13, UR4 ;  /* 0x0000000dff047299 */ /* 0x008fe40008011604 */
[----:B------:R-:W-:Y:S02]  /*2b90*/  USEL UR5, UR42, UR6, !UP2 ;  /* 0x000000062a057287 */ /* 0x000fe4000d000000 */
[----:B------:R-:W-:-:S04]  /*2ba0*/  USEL UR4, UR38, UR4, !UP0 ;  /* 0x0000000426047287 */ /* 0x000fc8000c000000 */
[----:B------:R-:W-:Y:S02]  /*2bb0*/  UIADD3 UR6, UPT, UPT, UR5, -UR4, URZ ;  /* 0x8000000405067290 */ /* 0x000fe4000fffe0ff */
[----:B------:R-:W-:Y:S02]  /*2bc0*/  UIADD3 UR4, UPT, UPT, -UR5, UR4, URZ ;  /* 0x0000000405047290 */ /* 0x000fe4000fffe1ff */
[----:B------:R-:W-:Y:S02]  /*2bd0*/  UIMAD UR38, UR6, UR10, UR38 ;  /* 0x0000000a062672a4 */ /* 0x000fe4000f8e0226 */
[----:B------:R-:W-:-:S12]  /*2be0*/  UIMAD UR42, UR4, UR12, UR42 ;  /* 0x0000000c042a72a4 */ /* 0x000fd8000f8e022a */
.L_x_39:
[----:B------:R-:W-:Y:S01]  /*2bf0*/  R2UR UR4, R160 ;  /* 0x00000000a00472ca */ /* 0x000fe200000e0000 */
[----:B------:R-:W-:Y:S01]  /*2c00*/  UIADD3 UR45, UPT, UPT, UR42, UR63, URZ ;  /* 0x0000003f2a2d7290 */ /* 0x000fe2000fffe0ff */
[----:B------:R-:W-:Y:S01]  /*2c10*/  PLOP3.LUT P1, PT, PT, PT, PT, 0x80, 0x8 ;  /* 0x000000000008781c */ /* 0x000fe20003f2f070 */
[----:B------:R-:W-:Y:S01]  /*2c20*/  UMOV UR27, UR34 ;  /* 0x00000022001b7c82 */ /* 0x000fe20008000000 */
[----:B------:R-:W-:-:S09]  /*2c30*/  LOP3.LUT R2, R2, 0x1, RZ, 0x3c, !PT ;  /* 0x0000000102027812 */ /* 0x000fd200078e3cff */
[----:B------:R-:W-:Y:S01]  /*2c40*/  UIADD3 UR47, UPT, UPT, UR38, UR4, URZ ;  /* 0x00000004262f7290 */ /* 0x000fe2000fffe0ff */
[----:B------:R-:W-:Y:S11]  /*2c50*/  BRA.U UP1, `(.L_x_40) ;  /* 0xffffffed01407547 */ /* 0x000ff6000b83ffff */
[----:B------:R-:W-:Y:S01]  /*2c60*/  UIADD3 UR25, UPT, UPT, UR25, 0xa0, URZ ;  /* 0x000000a019197890 */ /* 0x000fe2000fffe0ff */
[----:B------:R-:W-:-:S03]  /*2c70*/  MOV R3, UR23 ;  /* 0x0000001700037c02 */ /* 0x000fc60008000f00 */
[----:B------:R-:W-:Y:S01]  /*2c80*/  ULEA UR4, UR26, UR25, 0x3 ;  /* 0x000000191a047291 */ /* 0x000fe2000f8e18ff */
[----:B------:R-:W-:-:S08]  /*2c90*/  SHF.L.U32 R3, R3, 0x1f, RZ ;  /* 0x0000001f03037819 */ /* 0x000fd000000006ff */
[----:B------:R-:W1:Y:S02]  /*2ca0*/  SYNCS.PHASECHK.TRANS64.TRYWAIT P0, [UR4], R3 ;  /* 0x00000003ff0075a7 */ /* 0x000e640008001104 */
[----:B-1----:R-:W-:Y:S05]  /*2cb0*/  @!P0 BRA `(.L_x_41) ;  /* 0x0000005400ac8947 */ /* 0x002fea0003800000 */
.L_x_128:
[----:B------:R-:W-:-:S04]  /*2cc0*/  UIADD3 UR4, UPT, UPT, UR26, 0x1, URZ ;  /* 0x000000011a047890 */ /* 0x000fc8000fffe0ff */
[----:B------:R-:W-:-:S04]  /*2cd0*/  UISETP.NE.AND UP0, UPT, UR4, 0x14, UPT ;  /* 0x000000140400788c */ /* 0x000fc8000bf05270 */
[----:B------:R-:W-:Y:S02]  /*2ce0*/  USEL UR5, URZ, 0x1, UP0 ;  /* 0x00000001ff057887 */ /* 0x000fe40008000000 */
[----:B------:R-:W-:Y:S02]  /*2cf0*/  USEL UR4, UR4, URZ, UP0 ;  /* 0x000000ff04047287 */ /* 0x000fe40008000000 */
[----:B------:R-:W-:Y:S02]  /*2d00*/  ULOP3.LUT UR6, UR23, UR5, URZ, 0x3c, !UPT ;  /* 0x0000000517067292 */ /* 0x000fe4000f8e3cff */
[----:B------:R-:W-:-:S04]  /*2d10*/  ULEA UR5, UR4, UR25, 0x3 ;  /* 0x0000001904057291 */ /* 0x000fc8000f8e18ff */
[----:B-1----:R-:W-:-:S04]  /*2d20*/  MOV R3, UR6 ;  /* 0x0000000600037c02 */ /* 0x002fc80008000f00 */
[----:B------:R-:W-:-:S04]  /*2d30*/  SHF.L.U32 R3, R3, 0x1f, RZ ;  /* 0x0000001f03037819 */ /* 0x000fc800000006ff */
[----:B------:R-:W1:Y:S02]  /*2d40*/  SYNCS.PHASECHK.TRANS64.TRYWAIT P0, [UR5], R3 ;  /* 0x00000003ff0075a7 */ /* 0x000e640008001105 */
[----:B-1----:R-:W-:Y:S05]  /*2d50*/  @!P0 BRA `(.L_x_42) ;  /* 0x00000054009c8947 */ /* 0x002fea0003800000 */
.L_x_130:
        /* <DEDUP_REMOVED lines=10> */
.L_x_132:
        /* <DEDUP_REMOVED lines=10> */
.L_x_134:
        /* <DEDUP_REMOVED lines=10> */
.L_x_136:
        /* <DEDUP_REMOVED lines=10> */
.L_x_138:
        /* <DEDUP_REMOVED lines=10> */
.L_x_140:
        /* <DEDUP_REMOVED lines=10> */
.L_x_142:
        /* <DEDUP_REMOVED lines=10> */
.L_x_144:
        /* <DEDUP_REMOVED lines=10> */
.L_x_146:
        /* <DEDUP_REMOVED lines=10> */
.L_x_148:
        /* <DEDUP_REMOVED lines=10> */
.L_x_150:
        /* <DEDUP_REMOVED lines=10> */
.L_x_152:
        /* <DEDUP_REMOVED lines=10> */
.L_x_154:
        /* <DEDUP_REMOVED lines=10> */
.L_x_156:
        /* <DEDUP_REMOVED lines=10> */
.L_x_158:
        /* <DEDUP_REMOVED lines=10> */
.L_x_160:
        /* <DEDUP_REMOVED lines=10> */
.L_x_162:
        /* <DEDUP_REMOVED lines=10> */
.L_x_164:
[----:B------:R-:W-:-:S04]  /*3800*/  UIADD3 UR4, UPT, UPT, UR4, 0x1, URZ ;  /* 0x0000000104047890 */ /* 0x000fc8000fffe0ff */
[----:B------:R-:W-:-:S04]  /*3810*/  UISETP.NE.AND UP0, UPT, UR4, 0x14, UPT ;  /* 0x000000140400788c */ /* 0x000fc8000bf05270 */
[----:B------:R-:W-:Y:S02]  /*3820*/  USEL UR5, URZ, 0x1, UP0 ;  /* 0x00000001ff057887 */ /* 0x000fe40008000000 */
[----:B------:R-:W-:Y:S02]  /*3830*/  USEL UR4, UR4, URZ, UP0 ;  /* 0x000000ff04047287 */ /* 0x000fe40008000000 */
[----:B------:R-:W-:Y:S02]  /*3840*/  ULOP3.LUT UR5, UR6, UR5, URZ, 0x3c, !UPT ;  /* 0x0000000506057292 */ /* 0x000fe4000f8e3cff */
[----:B------:R-:W-:-:S04]  /*3850*/  ULEA UR4, UR4, UR25, 0x3 ;  /* 0x0000001904047291 */ /* 0x000fc8000f8e18ff */
[----:B------:R-:W-:Y:S02]  /*3860*/  IMAD.U32 R2, RZ, RZ, UR5 ;  /* 0x00000005ff027e24 */ /* 0x000fe4000f8e00ff */
[----:B-1----:R-:W-:-:S03]  /*3870*/  MOV R0, UR4 ;  /* 0x0000000400007c02 */ /* 0x002fc60008000f00 */
[----:B------:R-:W-:-:S07]  /*3880*/  SHF.L.U32 R3, R2, 0x1f, RZ ;  /* 0x0000001f02037819 */ /* 0x000fce00000006ff */
.L_x_60:
[----:B-1----:R1:W2:Y:S02]  /*3890*/  SYNCS.PHASECHK.TRANS64.TRYWAIT P0, [R0+URZ], R3 ;  /* 0x00000003000075a7 */ /* 0x0022a400080011ff */
[----:B--2---:R-:W-:Y:S05]  /*38a0*/  @!P0 NANOSLEEP.SYNCS 0x989680 ;  /* 0x009896800000895d */ /* 0x004fea0003900000 */
[----:B------:R-:W2:Y:S02]  /*38b0*/  @!P0 SYNCS.PHASECHK.TRANS64 P0, [R0+URZ], R3 ;  /* 0x00000003000085a7 */ /* 0x000ea400080010ff */
[----:B--2---:R-:W-:Y:S05]  /*38c0*/  @P0 EXIT ;  /* 0x000000000000094d */ /* 0x004fea0003800000 */
[----:B------:R-:W-:Y:S05]  /*38d0*/  BRA `(.L_x_60) ;  /* 0xfffffffc00ec7947 */ /* 0x000fea000383ffff */
.L_x_22:
[----:B------:R-:W2:Y:S02]  /*38e0*/  S2UR UR4, SR_CgaCtaId ;  /* 0x00000000000479c3 */ /* 0x000ea40000008800 */
[----:B--2---:R-:W-:-:S04]  /*38f0*/  UISETP.NE.AND UP0, UPT, UR4, URZ, UPT ;  /* 0x000000ff0400728c */ /* 0x004fc8000bf05270 */
[----:B------:R-:W-:-:S09]  /*3900*/  UISETP.NE.OR UP0, UPT, UR18, 0x1, UP0 ;  /* 0x000000011200788c */ /* 0x000fd20008705670 */
[----:B------:R-:W-:Y:S05]  /*3910*/  BRA.U UP0, `(.L_x_61) ;  /* 0x0000000100b47547 */ /* 0x000fea000b800000 */
[----:B------:R-:W2:Y:S01]  /*3920*/  S2UR UR5, SR_CgaCtaId ;  /* 0x00000000000579c3 */ /* 0x000ea20000008800 */
[----:B------:R-:W-:Y:S01]  /*3930*/  UMOV UR4, 0x400 ;  /* 0x0000040000047882 */ /* 0x000fe20000000000 */
[----:B------:R-:W-:Y:S01]  /*3940*/  HFMA2 R2, -RZ, RZ, 0, 5.9604644775390625e-08 ;  /* 0x00000001ff027431 */ /* 0x000fe200000001ff */
[----:B------:R-:W-:Y:S01]  /*3950*/  ISETP.GE.U32.AND P0, PT, R3, 0x2, PT ;  /* 0x000000020300780c */ /* 0x000fe20003f06070 */
[----:B------:R-:W-:Y:S01]  /*3960*/  IMAD.MOV.U32 R8, RZ, RZ, RZ ;  /* 0x000000ffff087224 */ /* 0x000fe200078e00ff */
[----:B--2---:R-:W-:-:S04]  /*3970*/  ULEA UR4, UR5, UR4, 0x18 ;  /* 0x0000000405047291 */ /* 0x004fc8000f8ec0ff */
[----:B------:R-:W-:Y:S02]  /*3980*/  UIADD3 UR5, UPT, UPT, UR4, 0x168, URZ ;  /* 0x0000016804057890 */ /* 0x000fe4000fffe0ff */
[----:B------:R-:W-:Y:S02]  /*3990*/  UIADD3 UR8, UPT, UPT, UR4, 0x160, URZ ;  /* 0x0000016004087890 */ /* 0x000fe4000fffe0ff */
[----:B------:R-:W-:-:S12]  /*39a0*/  UPRMT UR5, URZ, 0x654, UR5 ;  /* 0x00000654ff057896 */ /* 0x000fd80008000005 */
.L_x_64:
[----:B------:R-:W-:Y:S01]  /*39b0*/  SHF.L.U32 R7, R2, 0x1f, RZ ;  /* 0x0000001f02077819 */ /* 0x000fe200000006ff */
[----:B------:R-:W-:Y:S02]  /*39c0*/  IMAD.U32 R4, RZ, RZ, UR8 ;  /* 0x00000008ff047e24 */ /* 0x000fe4000f8e00ff */
[----:B------:R-:W-:Y:S01]  /*39d0*/  @!P0 IMAD.MOV.U32 R5, RZ, RZ, 0x10 ;  /* 0x00000010ff058424 */ /* 0x000fe200078e00ff */
[----:B------:R-:W2:Y:S02]  /*39e0*/  SYNCS.PHASECHK.TRANS64.TRYWAIT P1, [UR4+0x168], R7 ;  /* 0x00016807ff0075a7 */ /* 0x000ea40008021104 */
[----:B------:R-:W-:-:S04]  /*39f0*/  PRMT R9, R3, 0x654, R4 ;  /* 0x0000065403097816 */ /* 0x000fc80000000004 */
[----:B------:R-:W-:Y:S01]  /*3a00*/  SEL R0, R9, R0, !P0 ;  /* 0x0000000009007207 */ /* 0x000fe20004000000 */
[----:B--2---:R-:W-:Y:S06]  /*3a10*/  @!P1 BRA `(.L_x_62) ;  /* 0x00000050001c9947 */ /* 0x004fec0003800000 */
.L_x_166:
[----:B------:R-:W-:Y:S01]  /*3a20*/  UIADD3 UR6, UPT, UPT, UR4, 0x1a0, URZ ;  /* 0x000001a004067890 */ /* 0x000fe2000fffe0ff */
[----:B------:R3:W-:Y:S01]  /*3a30*/  @!P0 SYNCS.ARRIVE.TRANS64.RED RZ, [R0+URZ], R5 ;  /* 0x0000000500ff89a7 */ /* 0x0007e200080004ff */
[----:B------:R-:W-:Y:S01]  /*3a40*/  UIADD3 UR7, UPT, UPT, UR4, 0x160, URZ ;  /* 0x0000016004077890 */ /* 0x000fe2000fffe0ff */
[----:B------:R-:W-:-:S08]  /*3a50*/  LOP3.LUT R2, R2, 0x1, RZ, 0x3c, !PT ;  /* 0x0000000102027812 */ /* 0x000fd000078e3cff */
[----:B------:R-:W-:Y:S06]  /*3a60*/  UGETNEXTWORKID.BROADCAST [UR6], [UR7] ;  /* 0x00000000060073ca */ /* 0x000fec0008000100 */
[----:B---3--:R-:W-:-:S04]  /*3a70*/  SHF.L.U32 R5, R8, 0x1f, RZ ;  /* 0x0000001f08057819 */ /* 0x008fc800000006ff */
[----:B------:R-:W3:Y:S02]  /*3a80*/  SYNCS.PHASECHK.TRANS64.TRYWAIT P1, [UR4+0x160], R5 ;  /* 0x00016005ff0075a7 */ /* 0x000ee40008021104 */
[----:B---3--:R-:W-:Y:S05]  /*3a90*/  @!P1 BRA `(.L_x_63) ;  /* 0x0000005000149947 */ /* 0x008fea0003800000 */
.L_x_168:
[----:B--2---:R-:W2:Y:S01]  /*3aa0*/  LDS.128 R4, [UR4+0x1a0] ;  /* 0x0001a004ff047984 */ /* 0x004ea20008000c00 */
[----:B------:R-:W-:Y:S01]  /*3ab0*/  LOP3.LUT R8, R8, 0x1, RZ, 0x3c, !PT ;  /* 0x0000000108087812 */ /* 0x000fe200078e3cff */
[----:B------:R-:W-:Y:S01]  /*3ac0*/  @!PT LDS RZ, [RZ] ;  /* 0x00000000fffff984 */ /* 0x000fe20000000800 */
[----:B------:R-:W-:Y:S01]  /*3ad0*/  @!PT LDS RZ, [RZ] ;  /* 0x00000000fffff984 */ /* 0x000fe20000000800 */
[----:B------:R-:W-:Y:S01]  /*3ae0*/  @!PT LDS RZ, [RZ] ;  /* 0x00000000fffff984 */ /* 0x000fe20000000800 */
[----:B------:R-:W-:Y:S01]  /*3af0*/  @!PT LDS RZ, [RZ] ;  /* 0x00000000fffff984 */ /* 0x000fe20000000800 */
[----:B------:R3:W-:Y:S06]  /*3b00*/  MEMBAR.ALL.CTA ;  /* 0x0000000000007992 */ /* 0x0007ec0000008000 */
[----:B---3--:R-:W3:Y:S02]  /*3b10*/  FENCE.VIEW.ASYNC.S ;  /* 0x00000000000073c6 */ /* 0x008ee40000000000 */
[----:B---3--:R-:W-:Y:S01]  /*3b20*/  SYNCS.ARRIVE.TRANS64.RED.A1T0 RZ, [UR5], RZ ;  /* 0x000000ffffff79a7 */ /* 0x008fe20008100405 */
[----:B--2---:R-:W-:-:S13]  /*3b30*/  LOP3.LUT P1, RZ, R6, 0x1, RZ, 0xc0, !PT ;  /* 0x0000000106ff7812 */ /* 0x004fda000782c0ff */
[----:B------:R-:W-:Y:S05]  /*3b40*/  @P1 BRA `(.L_x_64) ;  /* 0xfffffffc00981947 */ /* 0x000fea000383ffff */
[----:B------:R-:W-:-:S04]  /*3b50*/  SHF.L.U32 R0, R2, 0x1f, RZ ;  /* 0x0000001f02007819 */ /* 0x000fc800000006ff */
[----:B------:R-:W2:Y:S02]  /*3b60*/  SYNCS.PHASECHK.TRANS64 P0, [UR4+0x168], R0 ;  /* 0x00016800ff0075a7 */ /* 0x000ea40008001004 */
[----:B-12---:R-:W-:Y:S05]  /*3b70*/  @P0 EXIT ;  /* 0x000000000000094d */ /* 0x006fea0003800000 */
[----:B------:R-:W-:-:S07]  /*3b80*/  MOV R0, UR4 ;  /* 0x0000000400007c02 */ /* 0x000fce0008000f00 */
.L_x_65:
[----:B-1----:R-:W-:-:S04]  /*3b90*/  SHF.L.U32 R3, R2, 0x1f, RZ ;  /* 0x0000001f02037819 */ /* 0x002fc800000006ff */
[----:B------:R1:W2:Y:S03]  /*3ba0*/  SYNCS.PHASECHK.TRANS64.TRYWAIT P0, [R0+URZ+0x168], R3 ;  /* 0x00016803000075a7 */ /* 0x0002a600080011ff */
[----:B--2---:R-:W-:Y:S05]  /*3bb0*/  @!P0 NANOSLEEP.SYNCS 0x989680 ;  /* 0x009896800000895d */ /* 0x004fea0003900000 */
[----:B------:R-:W2:Y:S02]  /*3bc0*/  @!P0 SYNCS.PHASECHK.TRANS64 P0, [R0+URZ+0x168], R3 ;  /* 0x00016803000085a7 */ /* 0x000ea400080010ff */
[----:B--2---:R-:W-:Y:S05]  /*3bd0*/  @P0 EXIT ;  /* 0x000000000000094d */ /* 0x004fea0003800000 */
[----:B------:R-:W-:Y:S05]  /*3be0*/  BRA `(.L_x_65) ;  /* 0xfffffffc00e87947 */ /* 0x000fea000383ffff */
.L_x_61:
[----:B------:R-:W-:Y:S05]  /*3bf0*/  BRA.U UP4, `(.L_x_66) ;  /* 0x0000001104607547 */ /* 0x000fea000b800000 */
[----:B------:R-:W2:Y:S01]  /*3c00*/  S2UR UR4, SR_CgaCtaId ;  /* 0x00000000000479c3 */ /* 0x000ea20000008800 */
[----:B------:R-:W-:Y:S01]  /*3c10*/  UMOV UR5, 0x40 ;  /* 0x0000004000057882 */ /* 0x000fe20000000000 */
[----:B------:R-:W-:Y:S01]  /*3c20*/  NOP ;  /* 0x0000000000007918 */ /* 0x000fe20000000000 */
[----:B------:R-:W-:Y:S01]  /*3c30*/  UMOV UR6, 0x400 ;  /* 0x0000040000067882 */ /* 0x000fe20000000000 */
[----:B--2---:R-:W-:Y:S02]  /*3c40*/  ULEA UR5, UR4, UR5, 0x18 ;  /* 0x0000000504057291 */ /* 0x004fe4000f8ec0ff */
[----:B------:R-:W-:-:S07]  /*3c50*/  ULEA UR6, UR4, UR6, 0x18 ;  /* 0x0000000604067291 */ /* 0x000fce000f8ec0ff */
[----:B------:R-:W2:Y:S02]  /*3c60*/  LDS.U8 R3, [UR5+0x1c] ;  /* 0x00001c05ff037984 */ /* 0x000ea40008000000 */
[----:B--2---:R-:W-:-:S13]  /*3c70*/  ISETP.NE.AND P0, PT, R3, RZ, PT ;  /* 0x000000ff0300720c */ /* 0x004fda0003f05270 */
[----:B------:R-:W-:Y:S05]  /*3c80*/  @P0 BRA `(.L_x_67) ;  /* 0x0000000400080947 */ /* 0x000fea0003800000 */
[----:B------:R-:W-:Y:S02]  /*3c90*/  UISETP.NE.U32.AND UP1, UPT, UR31, 0x1, UPT ;  /* 0x000000011f00788c */ /* 0x000fe4000bf25070 */
[----:B------:R-:W-:-:S07]  /*3ca0*/  UIADD3 UR7, UPT, UPT, UR5, 0x8, URZ ;  /* 0x0000000805077890 */ /* 0x000fce000fffe0ff */
[----:B------:R-:W-:Y:S05]  /*3cb0*/  BRA.U !UP1, `(.L_x_68) ;  /* 0x00000001099c7547 */ /* 0x000fea000b800000 */
[----:B------:R-:W-:Y:S01]  /*3cc0*/  ELECT P0, URZ, PT ;  /* 0x0000000000ff782f */ /* 0x000fe20003800000 */
[----:B------:R-:W-:-:S12]  /*3cd0*/  BSSY B0, `(.L_x_68) ;  /* 0x0000025000007945 */ /* 0x000fd80003800000 */
[----:B------:R-:W-:Y:S05]  /*3ce0*/  @!P0 BRA `(.L_x_69) ;  /* 0x00000000008c8947 */ /* 0x000fea0003800000 */
[----:B------:R-:W-:-:S05]  /*3cf0*/  UMOV UR4, 0x10 ;  /* 0x0000001000047882 */ /* 0x000fca0000000000 */
[----:B------:R-:W-:Y:S04]  /*3d00*/  DEPBAR.LE SB2, 0x36 ;  /* 0x0000ad800000791a */ /* 0x000fe80000000000 */
[----:B------:R-:W2:Y:S02]  /*3d10*/  UTCATOMSWS.2CTA.FIND_AND_SET.ALIGN UP0, UR4, UR4 ;  /* 0x00000004000475e3 */ /* 0x000ea40008200800 */
[----:B--2---:R-:W-:Y:S01]  /*3d20*/  MOV R10, UR4 ;  /* 0x00000004000a7c02 */ /* 0x004fe20008000f00 */
[----:B------:R-:W-:Y:S06]  /*3d30*/  BRA.U UP0, `(.L_x_70) ;  /* 0x0000000100187547 */ /* 0x000fec000b800000 */
.L_x_71:
[----:B------:R-:W-:Y:S05]  /*3d40*/  NANOSLEEP 0x64 ;  /* 0x000000640000795d */ /* 0x000fea0003800000 */
[----:B------:R-:W-:-:S05]  /*3d50*/  UMOV UR4, 0x10 ;  /* 0x0000001000047882 */ /* 0x000fca0000000000 */
[----:B------:R-:W-:Y:S04]  /*3d60*/  DEPBAR.LE SB2, 0x36 ;  /* 0x0000ad800000791a */ /* 0x000fe80000000000 */
[----:B------:R-:W2:Y:S02]  /*3d70*/  UTCATOMSWS.2CTA.FIND_AND_SET.ALIGN UP0, UR4, UR4 ;  /* 0x00000004000475e3 */ /* 0x000ea40008200800 */
[----:B--2---:R-:W-:Y:S01]  /*3d80*/  MOV R10, UR4 ;  /* 0x00000004000a7c02 */ /* 0x004fe20008000f00 */
[----:B------:R-:W-:Y:S05]  /*3d90*/  BRA.U !UP0, `(.L_x_71) ;  /* 0xfffffffd08e87547 */ /* 0x000fea000b83ffff */
.L_x_70:
[----:B------:R-:W2:Y:S01]  /*3da0*/  LDS R6, [UR5+0x10] ;  /* 0x00001005ff067984 */ /* 0x000ea20008000800 */
[----:B------:R-:W-:Y:S01]  /*3db0*/  IMAD.U32 R3, RZ, RZ, UR6 ;  /* 0x00000006ff037e24 */ /* 0x000fe2000f8e00ff */
[----:B------:R-:W-:-:S03]  /*3dc0*/  MOV R4, UR30 ;  /* 0x0000001e00047c02 */ /* 0x000fc60008000f00 */
[----:B------:R-:W-:Y:S01]  /*3dd0*/  VIADD R3, R3, 0x1b0 ;  /* 0x000001b003037836 */ /* 0x000fe20000000000 */
[----:B--2---:R-:W-:-:S04]  /*3de0*/  SHF.L.U32 R6, R6, 0x1f, RZ ;  /* 0x0000001f06067819 */ /* 0x004fc800000006ff */
[----:B------:R-:W2:Y:S02]  /*3df0*/  SYNCS.PHASECHK.TRANS64.TRYWAIT P0, [UR5+0x8], R6 ;  /* 0x00000806ff0075a7 */ /* 0x000ea40008001105 */
[----:B--2---:R-:W-:Y:S05]  /*3e00*/  @P0 BRA `(.L_x_72) ;  /* 0x0000000000080947 */ /* 0x004fea0003800000 */
[----:B------:R-:W2:Y:S02]  /*3e10*/  SYNCS.PHASECHK.TRANS64.TRYWAIT P0, [UR5+0x8], R6 ;  /* 0x00000806ff0075a7 */ /* 0x000ea40008001105 */
[----:B--2---:R-:W-:Y:S05]  /*3e20*/  @!P0 BRA `(.L_x_73) ;  /* 0x0000004c00488947 */ /* 0x004fea0003800000 */
.L_x_72:
[----:B------:R-:W-:Y:S01]  /*3e30*/  PRMT R4, R4, 0x654, R3 ;  /* 0x0000065404047816 */ /* 0x000fe20000000003 */
[----:B------:R-:W-:Y:S01]  /*3e40*/  HFMA2 R3, -RZ, RZ, 0, 5.9604644775390625e-08 ;  /* 0x00000001ff037431 */ /* 0x000fe200000001ff */
[----:B------:R-:W-:Y:S01]  /*3e50*/  UPRMT UR4, UR30, 0x654, UR7 ;  /* 0x000006541e047896 */ /* 0x000fe20008000007 */
[----:B------:R-:W-:Y:S02]  /*3e60*/  IMAD.MOV.U32 R7, RZ, RZ, 0xffff ;  /* 0x0000ffffff077424 */ /* 0x000fe400078e00ff */
[----:B--2---:R-:W-:Y:S02]  /*3e70*/  IMAD.MOV.U32 R6, RZ, RZ, 0x4 ;  /* 0x00000004ff067424 */ /* 0x004fe400078e00ff */
[----:B------:R-:W-:Y:S01]  /*3e80*/  IMAD.SHL.U32 R9, R10, 0x20, RZ ;  /* 0x000000200a097824 */ /* 0x000fe200078e00ff */
[----:B------:R-:W-:Y:S02]  /*3e90*/  MOV R5, UR4 ;  /* 0x0000000400057c02 */ /* 0x000fe40008000f00 */
[-C--:B------:R-:W-:Y:S01]  /*3ea0*/  SHF.L.U32 R8, R7, R10.reuse, RZ ;  /* 0x0000000a07087219 */ /* 0x080fe200000006ff */
[----:B------:R2:W-:Y:S01]  /*3eb0*/  SYNCS.ARRIVE.TRANS64.RED RZ, [UR4], R6 ;  /* 0x00000006ffff79a7 */ /* 0x0005e20008000404 */
[----:B------:R-:W-:Y:S01]  /*3ec0*/  SHF.L.U32 R7, R3, R10, RZ ;  /* 0x0000000a03077219 */ /* 0x000fe200000006ff */
[----:B------:R2:W-:Y:S04]  /*3ed0*/  STS [UR6+0x1b0], R9 ;  /* 0x0001b009ff007988 */ /* 0x0005e80008000806 */
[----:B------:R2:W-:Y:S04]  /*3ee0*/  STAS [R4.64], R10 ;  /* 0x0000000a04007dbd */ /* 0x0005e8000c0008ff */
[----:B------:R2:W-:Y:S04]  /*3ef0*/  ATOMS.OR RZ, [UR5+0x14], R8 ;  /* 0x00001408ffff798c */ /* 0x0005e8000b000005 */
[----:B------:R2:W-:Y:S04]  /*3f00*/  ATOMS.OR RZ, [UR5+0x18], R7 ;  /* 0x00001807ffff798c */ /* 0x0005e8000b000005 */
[----:B------:R2:W-:Y:S02]  /*3f10*/  ATOMS.XOR RZ, [UR5+0x10], R3 ;  /* 0x00001003ffff798c */ /* 0x0005e4000b800005 */
.L_x_69:
[----:B-1----:R-:W-:Y:S05]  /*3f20*/  BSYNC B0 ;  /* 0x0000000000007941 */ /* 0x002fea0003800000 */
.L_x_68:
[----:B------:R-:W-:Y:S05]  /*3f30*/  BRA.U UP1, `(.L_x_74) ;  /* 0x00000001016c7547 */ /* 0x000fea000b800000 */
[----:B------:R-:W-:-:S03]  /*3f40*/  UMOV UR4, 0xffffffff ;  /* 0xffffffff00047882 */ /* 0x000fc60000000000 */
[----:B------:R-:W-:Y:S05]  /*3f50*/  BRA.DIV UR4, `(.L_x_75) ;  /* 0x0000004e04147947 */ /* 0x000fea000b800000 */
[----:B------:R-:W-:-:S13]  /*3f60*/  ELECT P0, URZ, PT ;  /* 0x0000000000ff782f */ /* 0x000fda0003800000 */
.L_x_171:
[----:B------:R-:W-:Y:S05]  /*3f70*/  @!P0 BRA `(.L_x_74) ;  /* 0x00000000005c8947 */ /* 0x000fea0003800000 */
[----:B--2---:R-:W2:Y:S02]  /*3f80*/  LDS R4, [UR5+0x10] ;  /* 0x00001005ff047984 */ /* 0x004ea40008000800 */
[----:B--2---:R-:W-:-:S04]  /*3f90*/  SHF.L.U32 R4, R4, 0x1f, RZ ;  /* 0x0000001f04047819 */ /* 0x004fc800000006ff */
[----:B------:R-:W2:Y:S02]  /*3fa0*/  SYNCS.PHASECHK.TRANS64.TRYWAIT P0, [UR5+0x8], R4 ;  /* 0x00000804ff0075a7 */ /* 0x000ea40008001105 */
[----:B--2---:R-:W-:Y:S05]  /*3fb0*/  @P0 BRA `(.L_x_76) ;  /* 0x0000000000080947 */ /* 0x004fea0003800000 */
[----:B------:R-:W2:Y:S02]  /*3fc0*/  SYNCS.PHASECHK.TRANS64.TRYWAIT P0, [UR5+0x8], R4 ;  /* 0x00000804ff0075a7 */ /* 0x000ea40008001105 */
[----:B--2---:R-:W-:Y:S05]  /*3fd0*/  @!P0 BRA `(.L_x_77) ;  /* 0x0000004c00188947 */ /* 0x004fea0003800000 */
.L_x_76:
[----:B------:R-:W3:Y:S01]  /*3fe0*/  LDS R6, [UR6+0x1b0] ;  /* 0x0001b006ff067984 */ /* 0x000ee20008000800 */
[----:B--2---:R-:W-:Y:S02]  /*3ff0*/  HFMA2 R3, -RZ, RZ, 0, 5.9604644775390625e-08 ;  /* 0x00000001ff037431 */ /* 0x004fe400000001ff */
[----:B------:R-:W-:Y:S01]  /*4000*/  IMAD.MOV.U32 R4, RZ, RZ, 0xffff ;  /* 0x0000ffffff047424 */ /* 0x000fe200078e00ff */
[----:B------:R-:W-:Y:S01]  /*4010*/  UPRMT UR4, UR30, 0x654, UR7 ;  /* 0x000006541e047896 */ /* 0x000fe20008000007 */
[----:B---3--:R-:W-:-:S03]  /*4020*/  IMAD.SHL.U32 R5, R6, 0x20, RZ ;  /* 0x0000002006057824 */ /* 0x008fc600078e00ff */
[-C--:B------:R-:W-:Y:S02]  /*4030*/  SHF.L.U32 R4, R4, R6.reuse, RZ ;  /* 0x0000000604047219 */ /* 0x080fe400000006ff */
[----:B------:R-:W-:Y:S01]  /*4040*/  SHF.L.U32 R6, R3, R6, RZ ;  /* 0x0000000603067219 */ /* 0x000fe200000006ff */
[----:B------:R3:W-:Y:S04]  /*4050*/  STS [UR6+0x1b0], R5 ;  /* 0x0001b005ff007988 */ /* 0x0007e80008000806 */
[----:B------:R3:W-:Y:S04]  /*4060*/  ATOMS.OR RZ, [UR5+0x14], R4 ;  /* 0x00001404ffff798c */ /* 0x0007e8000b000005 */
[----:B------:R3:W-:Y:S01]  /*4070*/  ATOMS.OR RZ, [UR5+0x18], R6 ;  /* 0x00001806ffff798c */ /* 0x0007e2000b000005 */
[----:B------:R-:W-:Y:S03]  /*4080*/  SYNCS.ARRIVE.TRANS64.RED.A1T0 RZ, [UR4], RZ ;  /* 0x000000ffffff79a7 */ /* 0x000fe60008100404 */
[----:B------:R3:W-:Y:S01]  /*4090*/  ATOMS.XOR RZ, [UR5+0x10], R3 ;  /* 0x00001003ffff798c */ /* 0x0007e2000b800005 */
[----:B------:R-:W-:Y:S05]  /*40a0*/  BRA `(.L_x_74) ;  /* 0x0000000000107947 */ /* 0x000fea0003800000 */
.L_x_67:
[----:B------:R-:W-:Y:S02]  /*40b0*/  MOV R3, 0xffffffff ;  /* 0xffffffff00037802 */ /* 0x000fe40000000f00 */
[----:B------:R-:W-:-:S03]  /*40c0*/  MOV R4, 0x40f0 ;  /* 0x000040f000047802 */ /* 0x000fc60000000f00 */
[----:B------:R2:W-:Y:S04]  /*40d0*/  STS [UR6+0x1b0], R3 ;  /* 0x0001b003ff007988 */ /* 0x0005e80008000806 */
[----:B-12--5:R-:W-:Y:S05]  /*40e0*/  CALL.REL.NOINC `($__internal_1_$__cuda_sm10x_tcgen05_guardrail_trap_phase_invalid_during_alloc) ;  /* 0x0000004c00fc7944 */ /* 0x026fea0003c00000 */
.L_x_74:
[----:B------:R-:W-:Y:S05]  /*40f0*/  WARPSYNC.ALL ;  /* 0x0000000000007948 */ /* 0x000fea0003800000 */
[----:B------:R-:W4:Y:S01]  /*4100*/  S2UR UR17, SR_CgaCtaId ;  /* 0x00000000001179c3 */ /* 0x000f220000008800 */
[----:B------:R-:W-:Y:S01]  /*4110*/  UMOV UR4, 0x400 ;  /* 0x0000040000047882 */ /* 0x000fe20000000000 */
[----:B------:R-:W-:-:S06]  /*4120*/  NOP ;  /* 0x0000000000007918 */ /* 0x000fcc0000000000 */
[----:B------:R-:W-:Y:S06]  /*4130*/  BAR.ARV 0x6, 0xa0 ;  /* 0x0182800000007b1d */ /* 0x000fec0000002000 */
[----:B------:R-:W1:Y:S01]  /*4140*/  LDCU.64 UR6, c[0x0][0x388] ;  /* 0x00007100ff0677ac */ /* 0x000e620008000a00 */
[----:B------:R-:W-:Y:S01]  /*4150*/  LOP3.LUT R2, R2, 0xffff, RZ, 0xc0, !PT ;  /* 0x0000ffff02027812 */ /* 0x000fe200078ec0ff */
[----:B--2---:R-:W-:Y:S01]  /*4160*/  IMAD.MOV.U32 R8, RZ, RZ, 0x1 ;  /* 0x00000001ff087424 */ /* 0x004fe200078e00ff */
[----:B------:R-:W-:Y:S01]  /*4170*/  LOP3.LUT R0, R0, 0xffff, RZ, 0xc0, !PT ;  /* 0x0000ffff00007812 */ /* 0x000fe200078ec0ff */
[----:B------:R-:W2:Y:S01]  /*4180*/  LDCU UR8, c[0x0][0x390] ;  /* 0x00007200ff0877ac */ /* 0x000ea20008000800 */
[----:B------:R-:W-:Y:S01]  /*4190*/  R2UR UR18, R2 ;  /* 0x00000000021272ca */ /* 0x000fe200000e0000 */
[----:B------:R-:W-:Y:S01]  /*41a0*/  IMAD.MOV.U32 R2, RZ, RZ, RZ ;  /* 0x000000ffff027224 */ /* 0x000fe200078e00ff */
[----:B------:R-:W-:Y:S01]  /*41b0*/  R2UR UR28, R0 ;  /* 0x00000000001c72ca */ /* 0x000fe200000e0000 */
[----:B------:R-:W-:Y:S01]  /*41c0*/  IMAD.MOV.U32 R0, RZ, RZ, RZ ;  /* 0x000000ffff007224 */ /* 0x000fe200078e00ff */
[----:B------:R-:W-:Y:S01]  /*41d0*/  UMOV UR21, URZ ;  /* 0x000000ff00157c82 */ /* 0x000fe20008000000 */
[----:B----4-:R-:W-:-:S02]  /*41e0*/  ULEA UR17, UR17, UR4, 0x18 ;  /* 0x0000000411117291 */ /* 0x010fc4000f8ec0ff */
[----:B------:R-:W-:Y:S01]  /*41f0*/  UISETP.NE.AND UP3, UPT, UR31, URZ, UPT ;  /* 0x000000ff1f00728c */ /* 0x000fe2000bf65270 */
[----:B------:R-:W-:Y:S01]  /*4200*/  UMOV UR16, URZ ;  /* 0x000000ff00107c82 */ /* 0x000fe20008000000 */
[----:B------:R-:W-:Y:S01]  /*4210*/  UMOV UR26, 0x0 ;  /* 0x00000000001a7882 */ /* 0x000fe20000000000 */
[----:B------:R-:W-:Y:S01]  /*4220*/  UMOV UR27, 0x10110010 ;  /* 0x10110010001b7882 */ /* 0x000fe20000000000 */
[----:B------:R-:W-:Y:S01]  /*4230*/  UMOV UR24, 0x0 ;  /* 0x0000000000187882 */ /* 0x000fe20000000000 */
[----:B-1----:R-:W-:Y:S02]  /*4240*/  UIADD3 UR4, UPT, UPT, UR6, 0x3f, URZ ;  /* 0x0000003f06047890 */ /* 0x002fe4000fffe0ff */
[----:B---3--:R-:W1:Y:S01]  /*4250*/  LDS R3, [UR17+0x1b0] ;  /* 0x0001b011ff037984 */ /* 0x008e620008000800 */
[----:B------:R-:W-:Y:S02]  /*4260*/  UIADD3 UR6, UPT, UPT, UR17, 0x4400, URZ ;  /* 0x0000440011067890 */ /* 0x000fe4000fffe0ff */
[----:B------:R-:W-:-:S02]  /*4270*/  USHF.R.S32.HI UR5, URZ, 0x1f, UR4 ;  /* 0x0000001fff057899 */ /* 0x000fc40008011404 */
[----:B------:R-:W-:Y:S02]  /*4280*/  USHF.R.U32.HI UR6, URZ, 0x4, UR6 ;  /* 0x00000004ff067899 */ /* 0x000fe40008011606 */
[----:B------:R-:W-:Y:S02]  /*4290*/  ULEA.HI UR4, UR5, UR4, URZ, 0x6 ;  /* 0x0000000405047291 */ /* 0x000fe4000f8f30ff */
[----:B------:R-:W-:Y:S02]  /*42a0*/  UIADD3 UR5, UPT, UPT, UR17, 0x2c400, URZ ;  /* 0x0002c40011057890 */ /* 0x000fe4000fffe0ff */
[----:B------:R-:W-:Y:S02]  /*42b0*/  USHF.R.S32.HI UR4, URZ, 0x6, UR4 ;  /* 0x00000006ff047899 */ /* 0x000fe40008011404 */
[----:B------:R-:W-:Y:S02]  /*42c0*/  USHF.R.U32.HI UR5, URZ, 0x4, UR5 ;  /* 0x00000004ff057899 */ /* 0x000fe40008011605 */
[----:B------:R-:W-:-:S02]  /*42d0*/  UIMAD UR7, UR4, UR7, URZ ;  /* 0x00000007040772a4 */ /* 0x000fc4000f8e02ff */
[----:B------:R-:W-:Y:S02]  /*42e0*/  UIADD3 UR4, UPT, UPT, UR17, 0x168, URZ ;  /* 0x0000016811047890 */ /* 0x000fe4000fffe0ff */
[----:B------:R-:W-:Y:S02]  /*42f0*/  ULOP3.LUT UR6, UR6, 0x3fff, URZ, 0xc0, !UPT ;  /* 0x00003fff06067892 */ /* 0x000fe4000f8ec0ff */
[----:B------:R-:W-:Y:S02]  /*4300*/  UPRMT UR23, URZ, 0x654, UR4 ;  /* 0x00000654ff177896 */ /* 0x000fe40008000004 */
[----:B--2---:R-:W-:Y:S02]  /*4310*/  UIMAD UR4, UR7, UR8, URZ ;  /* 0x00000008070472a4 */ /* 0x004fe4000f8e02ff */
[----:B------:R-:W-:Y:S02]  /*4320*/  ULOP3.LUT UR20, UR5, 0x3fff, URZ, 0xc0, !UPT ;  /* 0x00003fff05147892 */ /* 0x000fe4000f8ec0ff */
[----:B------:R-:W-:-:S02]  /*4330*/  ULOP3.LUT UR19, UR6, 0x10000, URZ, 0xfc, !UPT ;  /* 0x0001000006137892 */ /* 0x000fc4000f8efcff */
[----:B------:R-:W-:Y:S02]  /*4340*/  UIADD3 UR29, UPT, UPT, UR4, -0x1, URZ ;  /* 0xffffffff041d7890 */ /* 0x000fe4000fffe0ff */
[----:B------:R-:W-:Y:S01]  /*4350*/  UISETP.GE.AND UP4, UPT, UR4, 0x1, UPT ;  /* 0x000000010400788c */ /* 0x000fe2000bf86270 */
[----:B------:R-:W-:Y:S01]  /*4360*/  UMOV UR25, 0x10110010 ;  /* 0x1011001000197882 */ /* 0x000fe20000000000 */
[C---:B-1----:R-:W-:Y:S01]  /*4370*/  VIADD R5, R3.reuse, 0x40 ;  /* 0x0000004003057836 */ /* 0x042fe20000000000 */
[----:B------:R-:W-:-:S04]  /*4380*/  LOP3.LUT R4, R3, 0xffff, RZ, 0xc0, !PT ;  /* 0x0000ffff03047812 */ /* 0x000fc800078ec0ff */
[----:B------:R-:W-:-:S05]  /*4390*/  LOP3.LUT R5, R5, 0xffff, RZ, 0xc0, !PT ;  /* 0x0000ffff05057812 */ /* 0x000fca00078ec0ff */
[----:B------:R1:W-:Y:S02]  /*43a0*/  STL.64 [R1], R4 ;  /* 0x0000000401007387 */ /* 0x0003e40000100a00 */
.L_x_86:
[----:B-1----:R-:W-:-:S04]  /*43b0*/  SHF.L.U32 R5, R2, 0x1f, RZ ;  /* 0x0000001f02057819 */ /* 0x002fc800000006ff */
[----:B------:R-:W1:Y:S02]  /*43c0*/  SYNCS.PHASECHK.TRANS64.TRYWAIT P0, [UR17+0x160], R5 ;  /* 0x00016005ff0075a7 */ /* 0x000e640008001111 */
[----:B-1-34-:R-:W-:Y:S05]  /*43d0*/  @!P0 BRA `(.L_x_78) ;  /* 0x0000004800308947 */ /* 0x01afea0003800000 */
.L_x_173:
[----:B-1----:R-:W1:Y:S01]  /*43e0*/  LDS.128 R4, [UR17+0x1a0] ;  /* 0x0001a011ff047984 */ /* 0x002e620008000c00 */
[----:B------:R-:W-:Y:S01]  /*43f0*/  ULEA UR22, UR21, UR17, 0x3 ;  /* 0x0000001115167291 */ /* 0x000fe2000f8e18ff */
[----:B------:R-:W-:Y:S01]  /*4400*/  @!PT LDS RZ, [RZ] ;  /* 0x00000000fffff984 */ /* 0x000fe20000000800 */
[----:B------:R-:W-:Y:S01]  /*4410*/  @!PT LDS RZ, [RZ] ;  /* 0x00000000fffff984 */ /* 0x000fe20000000800 */
[----:B------:R-:W-:Y:S01]  /*4420*/  @!PT LDS RZ, [RZ] ;  /* 0x00000000fffff984 */ /* 0x000fe20000000800 */
[----:B------:R-:W-:Y:S01]  /*4430*/  @!PT LDS RZ, [RZ] ;  /* 0x00000000fffff984 */ /* 0x000fe20000000800 */
[----:B------:R2:W-:Y:S06]  /*4440*/  MEMBAR.ALL.CTA ;  /* 0x0000000000007992 */ /* 0x0005ec0000008000 */
[----:B--2---:R-:W2:Y:S02]  /*4450*/  FENCE.VIEW.ASYNC.S ;  /* 0x00000000000073c6 */ /* 0x004ea40000000000 */
[----:B--2---:R-:W-:Y:S01]  /*4460*/  SYNCS.ARRIVE.TRANS64.RED.A1T0 RZ, [UR23], RZ ;  /* 0x000000ffffff79a7 */ /* 0x004fe20008100417 */
[----:B-1----:R-:W-:Y:S01]  /*4470*/  LOP3.LUT P2, RZ, R6, 0x1, RZ, 0xc0, !PT ;  /* 0x0000000106ff7812 */ /* 0x002fe2000784c0ff */
[----:B------:R-:W-:-:S12]  /*4480*/  BRA.U UP3, `(.L_x_79) ;  /* 0x00000001030c7547 */ /* 0x000fd8000b800000 */
[----:B------:R-:W-:-:S04]  /*4490*/  SHF.L.U32 R5, R8, 0x1f, RZ ;  /* 0x0000001f08057819 */ /* 0x000fc800000006ff */
[----:B------:R-:W1:Y:S02]  /*44a0*/  SYNCS.PHASECHK.TRANS64.TRYWAIT P0, [UR22+0x180], R5 ;  /* 0x00018005ff0075a7 */ /* 0x000e640008001116 */
[----:B-1----:R-:W-:Y:S05]  /*44b0*/  @!P0 BRA `(.L_x_80) ;  /* 0x0000004800108947 */ /* 0x002fea0003800000 */
.L_x_79:
[----:B------:R-:W-:Y:S05]  /*44c0*/  BRA.U UP3, `(.L_x_81) ;  /* 0x0000000103d47547 */ /* 0x000fea000b800000 */
[----:B------:R-:W-:Y:S05]  /*44d0*/  BRA.U !UP4, `(.L_x_82) ;  /* 0x000000010cc47547 */ /* 0x000fea000b800000 */
[----:B------:R-:W-:Y:S01]  /*44e0*/  ULEA UR4, UR21, UR43, 0x2 ;  /* 0x0000002b15047291 */ /* 0x000fe2000f8e10ff */
[----:B-1----:R-:W-:-:S08]  /*44f0*/  SHF.L.U32 R4, R0, 0x1f, RZ ;  /* 0x0000001f00047819 */ /* 0x002fd000000006ff */
[----:B------:R-:W5:Y:S01]  /*4500*/  LDL R5, [UR4] ;  /* 0x00000004ff057983 */ /* 0x000f620008100800 */
[----:B------:R-:W-:Y:S02]  /*4510*/  ULEA UR4, UR16, UR17, 0x3 ;  /* 0x0000001110047291 */ /* 0x000fe4000f8e18ff */
[----:B------:R-:W-:Y:S01]  /*4520*/  UPLOP3.LUT UP2, UPT, UPT, UPT, UPT, 0x40, 0x4 ;  /* 0x000000000004789c */ /* 0x000fe20003f4e870 */
[----:B------:R-:W-:Y:S01]  /*4530*/  UMOV UR15, UR29 ;  /* 0x0000001d000f7c82 */ /* 0x000fe20008000000 */
[----:B------:R-:W-:-:S05]  /*4540*/  UMOV UR5, UR16 ;  /* 0x0000001000057c82 */ /* 0x000fca0008000000 */
[----:B------:R1:W2:Y:S04]  /*4550*/  SYNCS.PHASECHK.TRANS64.TRYWAIT P1, [UR4], R4 ;  /* 0x00000004ff0075a7 */ /* 0x0002a80008021104 */
.L_x_85:
[----:B---3--:R-:W-:Y:S01]  /*4560*/  ULEA UR10, UR5, UR17, 0x3 ;  /* 0x00000011050a7291 */ /* 0x008fe2000f8e18ff */
[----:B--2-4-:R-:W-:Y:S11]  /*4570*/  @P1 BRA `(.L_x_83) ;  /* 0x00000000000c1947 */ /* 0x014ff60003800000 */
[----:B------:R-:W-:Y:S04]  /*4580*/  SHF.L.U32 R7, R0, 0x1f, RZ ;  /* 0x0000001f00077819 */ /* 0x000fe800000006ff */
[----:B------:R-:W2:Y:S02]  /*4590*/  SYNCS.PHASECHK.TRANS64.TRYWAIT P0, [UR10], R7 ;  /* 0x00000007ff0075a7 */ /* 0x000ea4000800110a */
[----:B--2---:R-:W-:Y:S05]  /*45a0*/  @!P0 BRA `(.L_x_84) ;  /* 0x0000004400ec8947 */ /* 0x004fea0003800000 */
.L_x_83:
[----:B------:R-:W-:Y:S01]  /*45b0*/  UISETP.NE.AND UP0, UPT, UR15, URZ, UPT ;  /* 0x000000ff0f00728c */ /* 0x000fe2000bf05270 */
[----:B------:R-:W-:Y:S01]  /*45c0*/  PLOP3.LUT P1, PT, PT, PT, PT, 0x80, 0x8 ;  /* 0x000000000008781c */ /* 0x000fe20003f2f070 */
[----:B------:R-:W-:Y:S02]  /*45d0*/  UIADD3 UR4, UPT, UPT, UR5, 0x1, URZ ;  /* 0x0000000105047890 */ /* 0x000fe4000fffe0ff */
[----:B------:R-:W-:Y:S02]  /*45e0*/  ULEA UR8, UR5, UR20, 0x7 ;  /* 0x0000001405087291 */ /* 0x000fe4000f8e38ff */
[----:B------:R-:W-:Y:S01]  /*45f0*/  UISETP.NE.AND UP1, UPT, UR4, 0x14, UPT ;  /* 0x000000140400788c */ /* 0x000fe2000bf25270 */
[----:B------:R-:W-:Y:S01]  /*4600*/  PLOP3.LUT P0, PT, PT, PT, UP0, 0x80, 0x8 ;  /* 0x000000000008781c */ /* 0x000fe20003f0f008 */
[----:B------:R-:W-:Y:S02]  /*4610*/  UIADD3 UR12, UPT, UPT, UR8, 0x40, URZ ;  /* 0x00000040080c7890 */ /* 0x000fe4000fffe0ff */
[----:B------:R-:W-:Y:S02]  /*4620*/  USEL UR6, URZ, 0x1, UP1 ;  /* 0x00000001ff067887 */ /* 0x000fe40008800000 */
[----:B------:R-:W-:Y:S02]  /*4630*/  USEL UR16, UR4, URZ, UP1 ;  /* 0x000000ff04107287 */ /* 0x000fe40008800000 */
[----:B------:R-:W-:Y:S02]  /*4640*/  UIADD3 UR10, UPT, UPT, UR10, 0xa0, URZ ;  /* 0x000000a00a0a7890 */ /* 0x000fe4000fffe0ff */
[----:B------:R-:W-:Y:S01]  /*4650*/  @UP0 ULEA UR4, UR16, UR17, 0x3 ;  /* 0x0000001110040291 */ /* 0x000fe2000f8e18ff */
[----:B------:R-:W-:Y:S01]  /*4660*/  LOP3.LUT R0, R0, UR6, RZ, 0x3c, !PT ;  /* 0x0000000600007c12 */ /* 0x000fe2000f8e3cff */
[----:B------:R-:W-:Y:S01]  /*4670*/  UMOV UR9, 0xc0004010 ;  /* 0xc000401000097882 */ /* 0x000fe20000000000 */
[----:B------:R-:W-:Y:S01]  /*4680*/  UMOV UR13, 0xc0004010 ;  /* 0xc0004010000d7882 */ /* 0x000fe20000000000 */
[----:B------:R-:W-:Y:S01]  /*4690*/  UMOV UR7, 0x80004020 ;  /* 0x8000402000077882 */ /* 0x000fe20000000000 */
[----:B-1----:R-:W-:Y:S04]  /*46a0*/  @P0 SHF.L.U32 R4, R0, 0x1f, RZ ;  /* 0x0000001f00040819 */ /* 0x002fe800000006ff */
[----:B------:R3:W4:Y:S01]  /*46b0*/  @P0 SYNCS.PHASECHK.TRANS64.TRYWAIT P1, [UR4], R4 ;  /* 0x00000004ff0005a7 */ /* 0x0007220008021104 */
[----:B------:R-:W-:Y:S11]  /*46c0*/  ELECT P0, URZ, PT ;  /* 0x0000000000ff782f */ /* 0x000ff60003800000 */
[----:B------:R-:W-:Y:S02]  /*46d0*/  @!UPT UIADD3 URZ, UPT, UPT, URZ, URZ, URZ ;  /* 0x000000fffffff290 */ /* 0x000fe4000fffe0ff */
[C---:B-----5:R-:W-:Y:S01]  /*46e0*/  @P0 R2UR.BROADCAST UR14, R5.reuse ;  /* 0x00000000050e02ca */ /* 0x060fe200008e0000 */
[----:B------:R-:W-:Y:S01]  /*46f0*/  ULEA UR4, UR5, UR19, 0x9 ;  /* 0x0000001305047291 */ /* 0x000fe2000f8e48ff */
[----:B------:R-:W-:Y:S11]  /*4700*/  ELECT P0, URZ, PT ;  /* 0x0000000000ff782f */ /* 0x000ff60003800000 */
[----:B------:R-:W-:Y:S02]  /*4710*/  @!UPT UIADD3 URZ, UPT, UPT, URZ, URZ, URZ ;  /* 0x000000fffffff290 */ /* 0x000fe4000fffe0ff */
[----:B------:R-:W-:Y:S01]  /*4720*/  @P0 R2UR.BROADCAST UR11, R5 ;  /* 0x00000000050b02ca */ /* 0x000fe200008e0000 */
[----:B------:R-:W-:Y:S01]  /*4730*/  UIADD3 UR6, UPT, UPT, UR4, 0x2, URZ ;  /* 0x0000000204067890 */ /* 0x000fe2000fffe0ff */
[----:B------:R-:W-:Y:S02]  /*4740*/  UMOV UR5, 0x80004020 ;  /* 0x8000402000057882 */ /* 0x000fe40000000000 */
[----:B------:R1:W-:Y:S01]  /*4750*/  UTCQMMA.2CTA gdesc[UR4], gdesc[UR8], tmem[UR14], tmem[UR26], idesc[UR27], UP2 ;  /* 0x00ff1a08040075ea */ /* 0x0003e2000920030e */
[----:B------:R-:W-:Y:S08]  /*4760*/  UPLOP3.LUT UP2, UPT, UPT, UPT, UPT, 0x80, 0x8 ;  /* 0x000000000008789c */ /* 0x000ff00003f4f070 */
[----:B------:R3:W-:Y:S01]  /*4770*/  UTCQMMA.2CTA gdesc[UR6], gdesc[UR12], tmem[UR11], tmem[UR24], idesc[UR25], UPT ;  /* 0x00ff180c060075ea */ /* 0x0007e2000ba0030b */
[----:B------:R3:W-:Y:S01]  /*4780*/  UTCBAR.2CTA.MULTICAST [UR10], URZ, UR18 ;  /* 0x000000ff0a0073e9 */ /* 0x0007e20008200812 */
[----:B-1----:R-:W-:Y:S02]  /*4790*/  UIADD3 UR4, UPT, UPT, UR15, 0x1, URZ ;  /* 0x000000010f047890 */ /* 0x002fe4000fffe0ff */
[----:B------:R-:W-:Y:S02]  /*47a0*/  UIADD3 UR8, UPT, UPT, UR15, -0x1, URZ ;  /* 0xffffffff0f087890 */ /* 0x000fe4000fffe0ff */
[----:B------:R-:W-:Y:S01]  /*47b0*/  UISETP.GT.U32.AND UP0, UPT, UR4, 0x1, UPT ;  /* 0x000000010400788c */ /* 0x000fe2000bf04070 */
[----:B------:R-:W-:Y:S04]  /*47c0*/  UMOV UR5, UR16 ;  /* 0x0000001000057c82 */ /* 0x000fe80008000000 */
[----:B------:R-:W-:Y:S04]  /*47d0*/  UMOV UR15, UR8 ;  /* 0x00000008000f7c82 */ /* 0x000fe80008000000 */
[----:B------:R-:W-:Y:S05]  /*47e0*/  BRA.U UP0, `(.L_x_85) ;  /* 0xfffffffd005c7547 */ /* 0x000fea000b83ffff */
.L_x_82:
[----:B------:R-:W-:-:S09]  /*47f0*/  UIADD3 UR4, UPT, UPT, UR22, 0x170, URZ ;  /* 0x0000017016047890 */ /* 0x000fd2000fffe0ff */
[----:B------:R2:W-:Y:S01]  /*4800*/  UTCBAR.2CTA.MULTICAST [UR4], URZ, UR28 ;  /* 0x000000ff040073e9 */ /* 0x0005e2000820081c */
[----:B------:R-:W-:Y:S02]  /*4810*/  NOP ;  /* 0x0000000000007918 */ /* 0x000fe40000000000 */
.L_x_81:
[----:B--2---:R-:W-:Y:S01]  /*4820*/  UIADD3 UR4, UPT, UPT, UR21, 0x1, URZ ;  /* 0x0000000115047890 */ /* 0x004fe2000fffe0ff */
[----:B------:R-:W-:-:S03]  /*4830*/  LOP3.LUT R2, R2, 0x1, RZ, 0x3c, !PT ;  /* 0x0000000102027812 */ /* 0x000fc600078e3cff */
[----:B------:R-:W-:-:S04]  /*4840*/  UISETP.NE.AND UP0, UPT, UR4, 0x2, UPT ;  /* 0x000000020400788c */ /* 0x000fc8000bf05270 */
[----:B------:R-:W-:Y:S02]  /*4850*/  USEL UR5, URZ, 0x1, UP0 ;  /* 0x00000001ff057887 */ /* 0x000fe40008000000 */
[----:B------:R-:W-:-:S04]  /*4860*/  USEL UR21, UR4, URZ, UP0 ;  /* 0x000000ff04157287 */ /* 0x000fc80008000000 */
[----:B------:R-:W-:Y:S01]  /*4870*/  LOP3.LUT R8, R8, UR5, RZ, 0x3c, !PT ;  /* 0x0000000508087c12 */ /* 0x000fe2000f8e3cff */
[----:B------:R-:W-:Y:S07]  /*4880*/  @P2 BRA `(.L_x_86) ;  /* 0xfffffff800c82947 */ /* 0x000fee000383ffff */
[----:B------:R-:W2:Y:S01]  /*4890*/  S2UR UR8, SR_CgaCtaId ;  /* 0x00000000000879c3 */ /* 0x000ea20000008800 */
[----:B------:R-:W-:Y:S01]  /*48a0*/  ELECT P0, URZ, PT ;  /* 0x0000000000ff782f */ /* 0x000fe20003800000 */
[----:B------:R-:W-:Y:S01]  /*48b0*/  HFMA2 R0, -RZ, RZ, 0, 5.9604644775390625e-08 ;  /* 0x00000001ff007431 */ /* 0x000fe200000001ff */
[----:B------:R-:W-:-:S05]  /*48c0*/  UMOV UR4, 0x40 ;  /* 0x0000004000047882 */ /* 0x000fca0000000000 */
[----:B------:R-:W-:Y:S01]  /*48d0*/  UVIRTCOUNT.DEALLOC.SMPOOL 0x80 ;  /* 0x000000800000784c */ /* 0x000fe20000000000 */
[----:B------:R-:W-:Y:S02]  /*48e0*/  UISETP.NE.AND UP0, UPT, UR31, URZ, UPT ;  /* 0x000000ff1f00728c */ /* 0x000fe4000bf05270 */
[----:B--2---:R-:W-:-:S09]  /*48f0*/  ULEA UR8, UR8, UR4, 0x18 ;  /* 0x0000000408087291 */ /* 0x004fd2000f8ec0ff */
[----:B------:R2:W-:Y:S01]  /*4900*/  @P0 STS.U8 [UR8+0x1c], R0 ;  /* 0x00001c00ff000988 */ /* 0x0005e20008000008 */
[----:B------:R-:W-:Y:S05]  /*4910*/  BRA.U UP0, `(.L_x_87) ;  /* 0x0000000100587547 */ /* 0x000fea000b800000 */
[----:B------:R-:W-:Y:S01]  /*4920*/  UIADD3 UR5, UPT, UPT, UR17, 0x180, URZ ;  /* 0x0000018011057890 */ /* 0x000fe2000fffe0ff */
[----:B-1----:R-:W-:-:S03]  /*4930*/  SHF.L.U32 R5, R8, 0x1f, RZ ;  /* 0x0000001f08057819 */ /* 0x002fc600000006ff */
[----:B------:R-:W-:-:S09]  /*4940*/  ULEA UR4, UR21, UR5, 0x3 ;  /* 0x0000000515047291 */ /* 0x000fd2000f8e18ff */
[----:B------:R-:W1:Y:S02]  /*4950*/  SYNCS.PHASECHK.TRANS64.TRYWAIT P0, [UR4], R5 ;  /* 0x00000005ff0075a7 */ /* 0x000e640008001104 */
[----:B-1----:R-:W-:Y:S05]  /*4960*/  @!P0 BRA `(.L_x_88) ;  /* 0x0000004400148947 */ /* 0x002fea0003800000 */
.L_x_177:
[----:B------:R-:W-:-:S04]  /*4970*/  UIADD3 UR4, UPT, UPT, UR21, 0x1, URZ ;  /* 0x0000000115047890 */ /* 0x000fc8000fffe0ff */
[----:B------:R-:W-:-:S04]  /*4980*/  UISETP.NE.AND UP1, UPT, UR4, 0x2, UPT ;  /* 0x000000020400788c */ /* 0x000fc8000bf25270 */
[----:B---3--:R-:W-:Y:S02]  /*4990*/  USEL UR6, URZ, 0x1, UP1 ;  /* 0x00000001ff067887 */ /* 0x008fe40008800000 */
[----:B------:R-:W-:-:S04]  /*49a0*/  USEL UR4, UR4, URZ, UP1 ;  /* 0x000000ff04047287 */ /* 0x000fc80008800000 */
[----:B------:R-:W-:Y:S01]  /*49b0*/  ULEA UR4, UR4, UR5, 0x3 ;  /* 0x0000000504047291 */ /* 0x000fe2000f8e18ff */
[----:B-1----:R-:W-:-:S04]  /*49c0*/  LOP3.LUT R5, R8, UR6, RZ, 0x3c, !PT ;  /* 0x0000000608057c12 */ /* 0x002fc8000f8e3cff */
[----:B------:R-:W-:Y:S01]  /*49d0*/  SHF.L.U32 R5, R5, 0x1f, RZ ;  /* 0x0000001f05057819 */ /* 0x000fe200000006ff */
[----:B--2---:R-:W-:-:S04]  /*49e0*/  IMAD.U32 R0, RZ, RZ, UR4 ;  /* 0x00000004ff007e24 */ /* 0x004fc8000f8e00ff */
[----:B------:R1:W2:Y:S03]  /*49f0*/  SYNCS.PHASECHK.TRANS64.TRYWAIT P0, [R0+URZ], R5 ;  /* 0x00000005000075a7 */ /* 0x0002a600080011ff */
[----:B--2---:R-:W-:Y:S05]  /*4a00*/  @!P0 NANOSLEEP.SYNCS 0x989680 ;  /* 0x009896800000895d */ /* 0x004fea0003900000 */
[----:B------:R-:W2:Y:S02]  /*4a10*/  @!P0 SYNCS.PHASECHK.TRANS64 P0, [R0+URZ], R5 ;  /* 0x00000005000085a7 */ /* 0x000ea400080010ff */
[----:B--2---:R-:W-:Y:S05]  /*4a20*/  @P0 BRA `(.L_x_89) ;  /* 0x0000000000200947 */ /* 0x004fea0003800000 */
.L_x_90:
[----:B--2---:R2:W3:Y:S02]  /*4a30*/  SYNCS.PHASECHK.TRANS64.TRYWAIT P0, [R0+URZ], R5 ;  /* 0x00000005000075a7 */ /* 0x0044e400080011ff */
[----:B---3--:R-:W-:Y:S05]  /*4a40*/  @!P0 NANOSLEEP.SYNCS 0x989680 ;  /* 0x009896800000895d */ /* 0x008fea0003900000 */
[----:B------:R-:W3:Y:S02]  /*4a50*/  @!P0 SYNCS.PHASECHK.TRANS64 P0, [R0+URZ], R5 ;  /* 0x00000005000085a7 */ /* 0x000ee400080010ff */
[----:B---3--:R-:W-:Y:S05]  /*4a60*/  @!P0 BRA `(.L_x_90) ;  /* 0xfffffffc00f08947 */ /* 0x008fea000383ffff */
[----:B------:R-:W-:Y:S05]  /*4a70*/  BRA `(.L_x_89) ;  /* 0x00000000000c7947 */ /* 0x000fea0003800000 */
.L_x_87:
[----:B------:R-:W-:-:S04]  /*4a80*/  UIADD3 UR4, UPT, UPT, UR17, 0x190, URZ ;  /* 0x0000019011047890 */ /* 0x000fc8000fffe0ff */
[----:B------:R-:W-:-:S09]  /*4a90*/  UPRMT UR4, UR30, 0x654, UR4 ;  /* 0x000006541e047896 */ /* 0x000fd20008000004 */
[----:B------:R-:W-:Y:S03]  /*4aa0*/  SYNCS.ARRIVE.TRANS64.RED.A1T0 RZ, [UR4], RZ ;  /* 0x000000ffffff79a7 */ /* 0x000fe60008100404 */
.L_x_89:
[----:B-12---:R-:W-:Y:S01]  /*4ab0*/  SHF.L.U32 R5, RZ, 0x1f, RZ ;  /* 0x0000001fff057819 */ /* 0x006fe200000006ff */
[----:B------:R-:W-:Y:S01]  /*4ac0*/  UIADD3 UR4, UPT, UPT, UR17, 0x190, URZ ;  /* 0x0000019011047890 */ /* 0x000fe2000fffe0ff */
[----:B------:R-:W-:Y:S02]  /*4ad0*/  PLOP3.LUT P0, PT, PT, PT, UP0, 0x80, 0x8 ;  /* 0x000000000008781c */ /* 0x000fe40003f0f008 */
[----:B----4-:R-:W1:Y:S02]  /*4ae0*/  SYNCS.PHASECHK.TRANS64.TRYWAIT P1, [UR17+0x190], R5 ;  /* 0x00019005ff0075a7 */ /* 0x010e640008021111 */
[----:B-1----:R-:W-:Y:S09]  /*4af0*/  @!P1 BRA `(.L_x_91) ;  /* 0x0000004000c89947 */ /* 0x002ff20003800000 */
.L_x_179:
[----:B------:R-:W-:Y:S01]  /*4b00*/  @!UP0 UPRMT UR4, UR30, 0x654, UR4 ;  /* 0x000006541e048896 */ /* 0x000fe20008000004 */
[----:B------:R-:W-:Y:S01]  /*4b10*/  LOP3.LUT R2, R3, 0xffff, RZ, 0xc0, !PT ;  /* 0x0000ffff03027812 */ /* 0x000fe200078ec0ff */
[----:B------:R-:W-:Y:S02]  /*4b20*/  IMAD.MOV.U32 R3, RZ, RZ, 0xffff ;  /* 0x0000ffffff037424 */ /* 0x000fe400078e00ff */
[----:B-1----:R-:W-:Y:S01]  /*4b30*/  IMAD.MOV.U32 R5, RZ, RZ, 0x1 ;  /* 0x00000001ff057424 */ /* 0x002fe200078e00ff */
[----:B------:R-:W-:-:S04]  /*4b40*/  SHF.R.U32.HI R2, RZ, 0x5, R2 ;  /* 0x00000005ff027819 */ /* 0x000fc80000011602 */
[----:B------:R-:W-:Y:S01]  /*4b50*/  @!P0 SYNCS.ARRIVE.TRANS64.RED.A1T0 RZ, [UR4], RZ ;  /* 0x000000ffffff89a7 */ /* 0x000fe20008100404 */
[----:B------:R-:W-:Y:S01]  /*4b60*/  NOP ;  /* 0x0000000000007918 */ /* 0x000fe20000000000 */
[----:B------:R-:W1:Y:S01]  /*4b70*/  LDS R0, [UR8+0x14] ;  /* 0x00001408ff007984 */ /* 0x000e620008000800 */
[-C--:B------:R-:W-:Y:S02]  /*4b80*/  SHF.L.U32 R3, R3, R2.reuse, RZ ;  /* 0x0000000203037219 */ /* 0x080fe400000006ff */
[----:B------:R-:W-:Y:S02]  /*4b90*/  SHF.L.U32 R5, R5, R2, RZ ;  /* 0x0000000205057219 */ /* 0x000fe400000006ff */
[----:B-1----:R-:W-:-:S04]  /*4ba0*/  LOP3.LUT R0, R0, R3, RZ, 0xc0, !PT ;  /* 0x0000000300007212 */ /* 0x002fc800078ec0ff */
[----:B------:R-:W-:-:S13]  /*4bb0*/  ISETP.NE.AND P0, PT, R0, R3, PT ;  /* 0x000000030000720c */ /* 0x000fda0003f05270 */
[----:B------:R-:W-:Y:S05]  /*4bc0*/  @P0 BRA `(.L_x_92) ;  /* 0x00000000005c0947 */ /* 0x000fea0003800000 */
[----:B------:R-:W1:Y:S02]  /*4bd0*/  LDS R0, [UR8+0x18] ;  /* 0x00001808ff007984 */ /* 0x000e640008000800 */
[----:B-1----:R-:W-:-:S04]  /*4be0*/  LOP3.LUT R0, R0, R5, RZ, 0xc0, !PT ;  /* 0x0000000500007212 */ /* 0x002fc800078ec0ff */
[----:B------:R-:W-:-:S13]  /*4bf0*/  ISETP.NE.AND P0, PT, R0, R5, PT ;  /* 0x000000050000720c */ /* 0x000fda0003f05270 */
[----:B------:R-:W-:Y:S05]  /*4c00*/  @P0 BRA `(.L_x_93) ;  /* 0x0000000000400947 */ /* 0x000fea0003800000 */
[----:B------:R-:W-:Y:S01]  /*4c10*/  R2UR UR4, R3 ;  /* 0x00000000030472ca */ /* 0x000fe200000e0000 */
[----:B------:R-:W1:Y:S01]  /*4c20*/  S2R R2, SR_LANEID ;  /* 0x0000000000027919 */ /* 0x000e620000000000 */
[----:B------:R-:W-:-:S04]  /*4c30*/  LOP3.LUT R5, RZ, R5, RZ, 0x33, !PT ;  /* 0x00000005ff057212 */ /* 0x000fc800078e33ff */
[----:B---3--:R-:W2:Y:S07]  /*4c40*/  REDUX UR6, R5 ;  /* 0x00000000050673c4 */ /* 0x008eae0000000000 */
[----:B------:R-:W-:-:S03]  /*4c50*/  ULOP3.LUT UR5, URZ, UR4, URZ, 0x33, !UPT ;  /* 0x00000004ff057292 */ /* 0x000fc6000f8e33ff */
[----:B------:R-:W-:Y:S02]  /*4c60*/  VOTEU.ANY UR4, UPT, PT ;  /* 0x0000000000047886 */ /* 0x000fe400038e0100 */
[----:B------:R-:W-:Y:S01]  /*4c70*/  UFLO.U32 UR4, UR4 ;  /* 0x00000004000472bd */ /* 0x000fe200080e0000 */
[----:B------:R-:W-:-:S04]  /*4c80*/  IMAD.U32 R0, RZ, RZ, UR5 ;  /* 0x00000005ff007e24 */ /* 0x000fc8000f8e00ff */
[----:B------:R-:W3:Y:S02]  /*4c90*/  REDUX UR7, R0 ;  /* 0x00000000000773c4 */ /* 0x000ee40000000000 */
[----:B------:R4:W-:Y:S01]  /*4ca0*/  UTCATOMSWS.AND URZ, UR5 ;  /* 0x0000000500ff79e3 */ /* 0x0009e20008000000 */
[----:B-1----:R-:W-:Y:S01]  /*4cb0*/  ISETP.EQ.U32.AND P0, PT, R2, UR4, PT ;  /* 0x0000000402007c0c */ /* 0x002fe2000bf02070 */
[----:B--2---:R-:W-:Y:S02]  /*4cc0*/  IMAD.U32 R2, RZ, RZ, UR6 ;  /* 0x00000006ff027e24 */ /* 0x004fe4000f8e00ff */
[----:B---3--:R-:W-:-:S10]  /*4cd0*/  IMAD.U32 R3, RZ, RZ, UR7 ;  /* 0x00000007ff037e24 */ /* 0x008fd4000f8e00ff */
[----:B------:R4:W-:Y:S04]  /*4ce0*/  @P0 ATOMS.AND RZ, [UR8+0x14], R3 ;  /* 0x00001403ffff098c */ /* 0x0009e8000a800008 */
[----:B------:R4:W-:Y:S01]  /*4cf0*/  @P0 ATOMS.AND RZ, [UR8+0x18], R2 ;  /* 0x00001802ffff098c */ /* 0x0009e2000a800008 */
[----:B------:R-:W-:Y:S05]  /*4d00*/  BRA `(.L_x_94) ;  /* 0x0000000000147947 */ /* 0x000fea0003800000 */
.L_x_93:
[----:B------:R-:W-:Y:S02]  /*4d10*/  MOV R2, 0x4d30 ;  /* 0x00004d3000027802 */ /* 0x000fe40000000f00 */
[----:B---3-5:R-:W-:Y:S05]  /*4d20*/  CALL.REL.NOINC `($__internal_0_$__cuda_sm10x_tcgen05_guardrail_trap_col_being_dealloced_not_returned_by_alloc) ;  /* 0x0000004000e07944 */ /* 0x028fea0003c00000 */
[----:B------:R-:W-:Y:S05]  /*4d30*/  BRA `(.L_x_94) ;  /* 0x0000000000087947 */ /* 0x000fea0003800000 */
.L_x_92:
[----:B------:R-:W-:Y:S02]  /*4d40*/  MOV R2, 0x4d60 ;  /* 0x00004d6000027802 */ /* 0x000fe40000000f00 */
[----:B---3-5:R-:W-:Y:S05]  /*4d50*/  CALL.REL.NOINC `($__internal_2_$__cuda_sm10x_tcgen05_guardrail_trap_unallocated_columns_being_dealloced) ;  /* 0x0000004000ec7944 */ /* 0x028fea0003c00000 */
.L_x_94:
[----:B------:R-:W-:Y:S01]  /*4d60*/  NOP ;  /* 0x0000000000007918 */ /* 0x000fe20000000000 */
[----:B----4-:R-:W-:Y:S05]  /*4d70*/  EXIT ;  /* 0x000000000000794d */ /* 0x010fea0003800000 */
.L_x_66:
[----:B------:R-:W-:-:S09]  /*4d80*/  UISETP.NE.OR UP0, UPT, UR18, 0x3, !UP3 ;  /* 0x000000031200788c */ /* 0x000fd2000df05670 */
[----:B------:R-:W-:Y:S05]  /*4d90*/  BRA.U UP0, `(.L_x_95) ;  /* 0x0000000d00547547 */ /* 0x000fea000b800000 */
[----:B------:R-:W2:Y:S01]  /*4da0*/  LDCU.64 UR4, c[0x0][0x888] ;  /* 0x00011100ff0477ac */ /* 0x000ea20008000a00 */
[----:B------:R-:W3:Y:S01]  /*4db0*/  S2UR UR10, SR_CgaCtaId ;  /* 0x00000000000a79c3 */ /* 0x000ee20000008800 */
[----:B------:R-:W-:Y:S01]  /*4dc0*/  HFMA2 R10, -RZ, RZ, 0, 5.9604644775390625e-08 ;  /* 0x00000001ff0a7431 */ /* 0x000fe200000001ff */
[----:B------:R-:W-:Y:S01]  /*4dd0*/  MOV R8, RZ ;  /* 0x000000ff00087202 */ /* 0x000fe20000000f00 */
[----:B------:R-:W4:Y:S01]  /*4de0*/  LDCU UR27, c[0x0][0x370] ;  /* 0x00006e00ff1b77ac */ /* 0x000f220008000800 */
[----:B------:R-:W-:Y:S01]  /*4df0*/  HFMA2 R2, -RZ, RZ, 0, 0.0078125 ;  /* 0x00002000ff027431 */ /* 0x000fe200000001ff */
[----:B------:R-:W4:Y:S03]  /*4e00*/  LDCU.128 UR28, c[0x0][0xb10] ;  /* 0x00016200ff1c77ac */ /* 0x000f260008000c00 */
[----:B------:R-:W1:Y:S01]  /*4e10*/  LDC.64 R12, c[0x0][0x348] ;  /* 0x0000d200ff0c7b82 */ /* 0x000e620000000a00 */
[----:B------:R-:W3:Y:S01]  /*4e20*/  LDCU UR26, c[0x0][0x374] ;  /* 0x00006e80ff1a77ac */ /* 0x000ee20008000800 */
[----:B------:R-:W3:Y:S01]  /*4e30*/  LDCU.64 UR24, c[0x0][0x890] ;  /* 0x00011200ff1877ac */ /* 0x000ee20008000a00 */
[----:B------:R-:W3:Y:S01]  /*4e40*/  LDCU UR18, c[0x0][0xb0c] ;  /* 0x00016180ff1277ac */ /* 0x000ee20008000800 */
[----:B--2---:R-:W-:Y:S01]  /*4e50*/  UISETP.NE.U32.AND UP0, UPT, UR4, URZ, UPT ;  /* 0x000000ff0400728c */ /* 0x004fe2000bf05070 */
[----:B------:R-:W2:Y:S01]  /*4e60*/  LDCU UR36, c[0x0][0xb20] ;  /* 0x00016400ff2477ac */ /* 0x000ea20008000800 */
[----:B------:R-:W2:Y:S01]  /*4e70*/  LDCU UR4, c[0x0][0xb30] ;  /* 0x00016600ff0477ac */ /* 0x000ea20008000800 */
[----:B------:R-:W-:Y:S01]  /*4e80*/  UMOV UR19, 0x400 ;  /* 0x0000040000137882 */ /* 0x000fe20000000000 */
[----:B----4-:R-:W-:-:S02]  /*4e90*/  UIMAD.WIDE.U32 UR6, UR27, UR28, URZ ;  /* 0x0000001c1b0672a5 */ /* 0x010fc4000f8e00ff */
[----:B---3--:R-:W-:Y:S02]  /*4ea0*/  UIMAD.WIDE.U32 UR8, UR26, UR31, URZ ;  /* 0x0000001f1a0872a5 */ /* 0x008fe4000f8e00ff */
[----:B------:R-:W-:Y:S02]  /*4eb0*/  ULEA UR19, UR10, UR19, 0x18 ;  /* 0x000000130a137291 */ /* 0x000fe4000f8ec0ff */
[----:B------:R-:W-:Y:S02]  /*4ec0*/  UISETP.NE.U32.AND UP6, UPT, UR24, URZ, UPT ;  /* 0x000000ff1800728c */ /* 0x000fe4000bfc5070 */
[----:B------:R-:W-:Y:S02]  /*4ed0*/  UIADD3 UR33, UPT, UPT, UR19, 0x140, URZ ;  /* 0x0000014013217890 */ /* 0x000fe4000fffe0ff */
[----:B------:R-:W-:Y:S02]  /*4ee0*/  UIADD3 UR32, UPT, UPT, UR19, 0x168, URZ ;  /* 0x0000016813207890 */ /* 0x000fe4000fffe0ff */
[----:B------:R-:W-:-:S02]  /*4ef0*/  UISETP.NE.AND.EX UP5, UPT, UR5, URZ, UPT, UP0 ;  /* 0x000000ff0500728c */ /* 0x000fc4000bfa5300 */
[----:B------:R-:W-:Y:S01]  /*4f00*/  UISETP.NE.AND UP0, UPT, UR39, 0x1, UPT ;  /* 0x000000012700788c */ /* 0x000fe2000bf05270 */
[----:B------:R-:W-:Y:S01]  /*4f10*/  UMOV UR35, UR7 ;  /* 0x0000000700237c82 */ /* 0x000fe20008000000 */
[----:B------:R-:W-:Y:S01]  /*4f20*/  UMOV UR34, UR9 ;  /* 0x0000000900227c82 */ /* 0x000fe20008000000 */
[----:B------:R-:W-:Y:S02]  /*4f30*/  UISETP.NE.AND UP0, UPT, UR18, 0x1, UPT ;  /* 0x000000011200788c */ /* 0x000fe4000bf05270 */
[----:B------:R-:W-:Y:S02]  /*4f40*/  UPLOP3.LUT UP1, UPT, UPT, UPT, UPT, 0x40, 0x4 ;  /* 0x000000000004789c */ /* 0x000fe40003f2e870 */
[----:B------:R-:W-:Y:S01]  /*4f50*/  UISETP.GE.AND UP3, UPT, UR39, 0x1, UPT ;  /* 0x000000012700788c */ /* 0x000fe2000bf66270 */
[----:B------:R-:W3:Y:S01]  /*4f60*/  LDCU.64 UR16, c[0x0][0xb28] ;  /* 0x00016500ff1077ac */ /* 0x000ee20008000a00 */
[----:B------:R-:W-:Y:S02]  /*4f70*/  UISETP.NE.AND.EX UP6, UPT, UR25, URZ, UPT, UP6 ;  /* 0x000000ff1900728c */ /* 0x000fe4000bfc5360 */
[----:B------:R-:W-:-:S02]  /*4f80*/  UPRMT UR33, UR10, 0x654, UR33 ;  /* 0x000006540a217896 */ /* 0x000fc40008000021 */
[----:B------:R-:W-:Y:S02]  /*4f90*/  UPRMT UR32, URZ, 0x654, UR32 ;  /* 0x00000654ff207896 */ /* 0x000fe40008000020 */
[----:B------:R-:W-:Y:S02]  /*4fa0*/  USHF.R.U32.HI UR35, URZ, UR29, UR35 ;  /* 0x0000001dff237299 */ /* 0x000fe40008011623 */
[----:B--2---:R-:W-:Y:S02]  /*4fb0*/  USHF.R.U32.HI UR34, URZ, UR36, UR34 ;  /* 0x00000024ff227299 */ /* 0x004fe40008011622 */
[----:B------:R-:W-:Y:S02]  /*4fc0*/  UISETP.NE.AND UP0, UPT, UR30, 0x1, UPT ;  /* 0x000000011e00788c */ /* 0x000fe4000bf05270 */
[----:B-1----:R-:W-:-:S11]  /*4fd0*/  UISETP.NE.AND UP4, UPT, UR4, 0x1, UPT ;  /* 0x000000010400788c */ /* 0x002fd6000bf85270 */
.L_x_103:
[----:B------:R-:W-:Y:S04]  /*4fe0*/  SHF.L.U32 R3, R8, 0x1f, RZ ;  /* 0x0000001f08037819 */ /* 0x000fe800000006ff */
[----:B-1----:R-:W1:Y:S02]  /*4ff0*/  SYNCS.PHASECHK.TRANS64.TRYWAIT P0, [UR19+0x160], R3 ;  /* 0x00016003ff0075a7 */ /* 0x002e640008001113 */
[----:B-1----:R-:W-:Y:S05]  /*5000*/  @!P0 BRA `(.L_x_96) ;  /* 0x0000003c009c8947 */ /* 0x002fea0003800000 */
.L_x_181:
[----:B------:R-:W2:Y:S01]  /*5010*/  LDS.128 R4, [UR19+0x1a0] ;  /* 0x0001a013ff047984 */ /* 0x000ea20008000c00 */
[----:B------:R-:W-:Y:S01]  /*5020*/  UISETP.GE.AND UP0, UPT, UR39, 0x1, UPT ;  /* 0x000000012700788c */ /* 0x000fe2000bf06270 */
[----:B------:R-:W-:Y:S01]  /*5030*/  @!PT LDS RZ, [RZ] ;  /* 0x00000000fffff984 */ /* 0x000fe20000000800 */
[----:B------:R-:W-:Y:S01]  /*5040*/  @!PT LDS RZ, [RZ] ;  /* 0x00000000fffff984 */ /* 0x000fe20000000800 */
[----:B------:R-:W-:Y:S01]  /*5050*/  @!PT LDS RZ, [RZ] ;  /* 0x00000000fffff984 */ /* 0x000fe20000000800 */
[----:B------:R-:W-:Y:S01]  /*5060*/  @!PT LDS RZ, [RZ] ;  /* 0x00000000fffff984 */ /* 0x000fe20000000800 */
[----:B------:R4:W-:Y:S06]  /*5070*/  MEMBAR.ALL.CTA ;  /* 0x0000000000007992 */ /* 0x0009ec0000008000 */
[----:B----4-:R-:W4:Y:S02]  /*5080*/  FENCE.VIEW.ASYNC.S ;  /* 0x00000000000073c6 */ /* 0x010f240000000000 */
[----:B----4-:R-:W-:Y:S01]  /*5090*/  SYNCS.ARRIVE.TRANS64.RED.A1T0 RZ, [UR32], RZ ;  /* 0x000000ffffff79a7 */ /* 0x010fe20008100420 */
[----:B--2---:R-:W-:Y:S11]  /*50a0*/  LOP3.LUT P0, RZ, R6, 0x1, RZ, 0xc0, !PT ;  /* 0x0000000106ff7812 */ /* 0x004ff6000780c0ff */
[----:B------:R-:W-:Y:S02]  /*50b0*/  @!UPT UIADD3 URZ, UPT, UPT, URZ, URZ, URZ ;  /* 0x000000fffffff290 */ /* 0x000fe4000fffe0ff */
[----:B------:R-:W-:Y:S01]  /*50c0*/  VOTEU.ANY UP3, P0 ;  /* 0x0000000000ff7886 */ /* 0x000fe20000060100 */
[----:B------:R-:W-:Y:S11]  /*50d0*/  PLOP3.LUT P1, PT, PT, PT, UP3, 0x80, 0x8 ;  /* 0x000000000008781c */ /* 0x000ff60003f2f038 */
[----:B------:R-:W-:Y:S02]  /*50e0*/  @!UPT UIADD3 URZ, UPT, UPT, URZ, URZ, URZ ;  /* 0x000000fffffff290 */ /* 0x000fe4000fffe0ff */
[----:B-1----:R-:W-:Y:S02]  /*50f0*/  @P1 MOV R3, R4 ;  /* 0x0000000400031202 */ /* 0x002fe40000000f00 */
[----:B------:R-:W-:Y:S02]  /*5100*/  @P1 LOP3.LUT R0, R5, 0xffff, RZ, 0xc0, !PT ;  /* 0x0000ffff05001812 */ /* 0x000fe400078ec0ff */
[----:B------:R-:W-:Y:S02]  /*5110*/  @P1 R2UR UR5, R3 ;  /* 0x00000000030512ca */ /* 0x000fe400000e0000 */
[----:B------:R-:W-:Y:S11]  /*5120*/  @P1 R2UR UR4, R0 ;  /* 0x00000000000412ca */ /* 0x000ff600000e0000 */
[----:B------:R-:W-:Y:S02]  /*5130*/  @UP3 UMOV UR15, UR5 ;  /* 0x00000005000f3c82 */ /* 0x000fe40008000000 */
[----:B------:R-:W-:Y:S01]  /*5140*/  @UP3 UMOV UR14, UR4 ;  /* 0x00000004000e3c82 */ /* 0x000fe20008000000 */
[----:B------:R-:W-:Y:S05]  /*5150*/  BRA.U !UP0, `(.L_x_97) ;  /* 0x0000000108c07547 */ /* 0x000fea000b800000 */
[----:B------:R-:W-:Y:S02]  /*5160*/  UIMAD.WIDE.U32 UR8, UR14, UR31, URZ ;  /* 0x0000001f0e0872a5 */ /* 0x000fe4000f8e00ff */
[----:B------:R-:W-:Y:S02]  /*5170*/  UP2UR UR22, UPR, URZ, 0x4 ;  /* 0x00000004ff167883 */ /* 0x000fe40008000000 */
[----:B------:R-:W-:Y:S02]  /*5180*/  UISETP.NE.AND UP2, UPT, UR30, 0x1, UPT ;  /* 0x000000011e00788c */ /* 0x000fe4000bf45270 */
[----:B------:R-:W-:Y:S02]  /*5190*/  UIMAD.WIDE.U32 UR10, UR15, UR28, URZ ;  /* 0x0000001c0f0a72a5 */ /* 0x000fe4000f8e00ff */
[----:B------:R-:W-:Y:S02]  /*51a0*/  USEL UR4, UR26, UR34, !UP2 ;  /* 0x000000221a047287 */ /* 0x000fe4000d000000 */
[----:B------:R-:W-:Y:S02]  /*51b0*/  UISETP.NE.AND UP0, UPT, UR18, 0x1, UPT ;  /* 0x000000011200788c */ /* 0x000fe4000bf05270 */
[----:B------:R-:W-:Y:S02]  /*51c0*/  UP2UR UR23, UPR, URZ, 0x2 ;  /* 0x00000002ff177883 */ /* 0x000fe40008000000 */
[----:B------:R-:W-:Y:S02]  /*51d0*/  UISETP.NE.AND UP1, UPT, UR39, 0x1, UPT ;  /* 0x000000012700788c */ /* 0x000fe4000bf25270 */
[----:B---3--:R-:W-:Y:S02]  /*51e0*/  UIMAD.WIDE.U32 UR12, UR4, UR16, URZ ;  /* 0x00000010040c72a5 */ /* 0x008fe4000f8e00ff */
[----:B------:R-:W-:Y:S01]  /*51f0*/  USEL UR7, UR27, UR35, !UP0 ;  /* 0x000000231b077287 */ /* 0x000fe2000c000000 */
[----:B------:R-:W-:Y:S02]  /*5200*/  UMOV UR5, UR9 ;  /* 0x0000000900057c82 */ /* 0x000fe40008000000 */
[----:B------:R-:W-:Y:S02]  /*5210*/  USHF.R.U32.HI UR6, URZ, UR36, UR5 ;  /* 0x00000024ff067299 */ /* 0x000fe40008011605 */
[----:B------:R-:W-:Y:S02]  /*5220*/  UIMAD.WIDE.U32 UR20, UR7, UR16, URZ ;  /* 0x00000010071472a5 */ /* 0x000fe4000f8e00ff */
[----:B------:R-:W-:Y:S02]  /*5230*/  USEL UR6, UR14, UR6, !UP2 ;  /* 0x000000060e067287 */ /* 0x000fe4000d000000 */
[----:B------:R-:W-:Y:S01]  /*5240*/  UISETP.NE.AND UP2, UPT, UR22, URZ, UPT ;  /* 0x000000ff1600728c */ /* 0x000fe2000bf45270 */
[----:B------:R-:W-:Y:S01]  /*5250*/  UMOV UR5, UR11 ;  /* 0x0000000b00057c82 */ /* 0x000fe20008000000 */
[----:B------:R-:W-:Y:S02]  /*5260*/  UIMAD.WIDE.U32 UR10, UR6, UR16, URZ ;  /* 0x00000010060a72a5 */ /* 0x000fe4000f8e00ff */
[----:B------:R-:W-:Y:S03]  /*5270*/  USHF.R.U32.HI UR8, URZ, UR29, UR5 ;  /* 0x0000001dff087299 */ /* 0x000fe60008011605 */
[----:B------:R-:W-:Y:S02]  /*5280*/  UMOV UR5, UR13 ;  /* 0x0000000d00057c82 */ /* 0x000fe40008000000 */
[----:B------:R-:W-:Y:S03]  /*5290*/  @UP1 USHF.R.U32.HI UR4, URZ, UR17, UR5 ;  /* 0x00000011ff041299 */ /* 0x000fe60008011605 */
[----:B------:R-:W-:Y:S01]  /*52a0*/  UMOV UR5, UR21 ;  /* 0x0000001500057c82 */ /* 0x000fe20008000000 */
[----:B------:R-:W-:Y:S02]  /*52b0*/  UIMAD UR4, UR39, UR4, URZ ;  /* 0x00000004270472a4 */ /* 0x000fe4000f8e02ff */
[----:B------:R-:W-:Y:S02]  /*52c0*/  @UP1 USHF.R.U32.HI UR7, URZ, UR17, UR5 ;  /* 0x00000011ff071299 */ /* 0x000fe40008011605 */
[----:B------:R-:W-:Y:S02]  /*52d0*/  USEL UR5, UR15, UR8, !UP0 ;  /* 0x000000080f057287 */ /* 0x000fe4000c000000 */
[----:B------:R-:W-:Y:S02]  /*52e0*/  UIMAD UR8, UR39, UR7, URZ ;  /* 0x00000007270872a4 */ /* 0x000fe4000f8e02ff */
[----:B------:R-:W-:Y:S03]  /*52f0*/  UISETP.GE.AND UP0, UPT, UR6, UR4, UPT ;  /* 0x000000040600728c */ /* 0x000fe6000bf06270 */
[----:B------:R-:W-:Y:S01]  /*5300*/  UMOV UR4, UR11 ;  /* 0x0000000b00047c82 */ /* 0x000fe20008000000 */
[----:B------:R-:W-:Y:S02]  /*5310*/  UISETP.GE.OR UP0, UPT, UR5, UR8, UP0 ;  /* 0x000000080500728c */ /* 0x000fe40008706670 */
[----:B------:R-:W-:Y:S02]  /*5320*/  USHF.R.U32.HI UR4, URZ, UR17, UR4 ;  /* 0x00000011ff047299 */ /* 0x000fe40008011604 */
[----:B------:R-:W-:Y:S02]  /*5330*/  UIMAD.WIDE.U32 UR8, UR5, UR16, URZ ;  /* 0x00000010050872a5 */ /* 0x000fe4000f8e00ff */
[----:B------:R-:W-:Y:S04]  /*5340*/  USEL UR10, UR6, UR4, !UP1 ;  /* 0x00000004060a7287 */ /* 0x000fe8000c800000 */
[----:B------:R-:W-:Y:S01]  /*5350*/  UIADD3 UR11, UPT, UPT, -UR10, URZ, URZ ;  /* 0x000000ff0a0b7290 */ /* 0x000fe2000fffe1ff */
[----:B------:R-:W-:Y:S02]  /*5360*/  @!UP0 UMOV UR4, UR9 ;  /* 0x0000000900048c82 */ /* 0x000fe40008000000 */
[----:B------:R-:W-:Y:S02]  /*5370*/  @!UP0 USHF.R.U32.HI UR4, URZ, UR17, UR4 ;  /* 0x00000011ff048299 */ /* 0x000fe40008011604 */
[----:B------:R-:W-:Y:S02]  /*5380*/  UIMAD UR8, UR39, UR11, UR6 ;  /* 0x0000000b270872a4 */ /* 0x000fe4000f8e0206 */
[----:B------:R-:W-:Y:S02]  /*5390*/  @!UP0 USEL UR4, UR5, UR4, !UP1 ;  /* 0x0000000405048287 */ /* 0x000fe4000c800000 */
[----:B------:R-:W-:Y:S02]  /*53a0*/  UISETP.NE.AND UP1, UPT, UR23, URZ, UPT ;  /* 0x000000ff1700728c */ /* 0x000fe4000bf25270 */
[----:B------:R-:W-:Y:S02]  /*53b0*/  @!UP0 UIMAD UR8, UR7, UR8, UR4 ;  /* 0x00000008070882a4 */ /* 0x000fe4000f8e0204 */
[----:B------:R-:W-:Y:S02]  /*53c0*/  @!UP0 UIADD3 UR9, UPT, UPT, UR10, -UR4, URZ ;  /* 0x800000040a098290 */ /* 0x000fe4000fffe0ff */
[----:B------:R-:W-:Y:S02]  /*53d0*/  UIADD3 UR4, UPT, UPT, -UR5, URZ, URZ ;  /* 0x000000ff05047290 */ /* 0x000fe4000fffe1ff */
[----:B------:R-:W-:Y:S02]  /*53e0*/  UIADD3 UR7, UPT, UPT, -UR6, URZ, URZ ;  /* 0x000000ff06077290 */ /* 0x000fe4000fffe1ff */
[----:B------:R-:W-:Y:S02]  /*53f0*/  @!UP0 UIMAD UR6, UR9, UR39, UR5 ;  /* 0x00000027090682a4 */ /* 0x000fe4000f8e0205 */
[----:B------:R-:W-:Y:S02]  /*5400*/  UIMAD UR15, UR18, UR4, UR15 ;  /* 0x00000004120f72a4 */ /* 0x000fe4000f8e020f */
[----:B------:R-:W-:Y:S01]  /*5410*/  UIMAD UR14, UR30, UR7, UR14 ;  /* 0x000000071e0e72a4 */ /* 0x000fe2000f8e020e */
[----:B------:R-:W-:Y:S02]  /*5420*/  @!UP0 UMOV UR5, UR8 ;  /* 0x0000000800058c82 */ /* 0x000fe40008000000 */
[----:B------:R-:W-:Y:S02]  /*5430*/  UIMAD UR15, UR5, UR18, UR15 ;  /* 0x00000012050f72a4 */ /* 0x000fe4000f8e020f */
[----:B------:R-:W-:Y:S11]  /*5440*/  UIMAD UR14, UR6, UR30, UR14 ;  /* 0x0000001e060e72a4 */ /* 0x000ff6000f8e020e */
[----:B------:R-:W-:Y:S01]  /*5450*/  @!UPT UIADD3 URZ, UPT, UPT, URZ, URZ, URZ ;  /* 0x000000fffffff290 */ /* 0x000fe2000fffe0ff */
.L_x_97:
[----:B------:R-:W1:Y:S01]  /*5460*/  @!UP4 LDCU.128 UR8, c[0x0][0xb10] ;  /* 0x00016200ff08c7ac */ /* 0x000e620008000c00 */
[----:B------:R-:W-:Y:S02]  /*5470*/  ISETP.NE.U32.AND P2, PT, RZ, UR24, PT ;  /* 0x00000018ff007c0c */ /* 0x000fe4000bf45070 */
[----:B------:R-:W-:Y:S02]  /*5480*/  SHF.L.U32 R3, R10, 0x1f, RZ ;  /* 0x0000001f0a037819 */ /* 0x000fe400000006ff */
[----:B------:R-:W-:Y:S01]  /*5490*/  ISETP.NE.AND.EX P2, PT, RZ, UR25, PT, P2 ;  /* 0x00000019ff007c0c */ /* 0x000fe2000bf45320 */
[----:B------:R-:W2:Y:S01]  /*54a0*/  @!UP4 LDCU UR5, c[0x0][0xb0c] ;  /* 0x00016180ff05c7ac */ /* 0x000ea20008000800 */
[----:B-1----:R-:W-:Y:S07]  /*54b0*/  UIMAD.WIDE.U32 UR6, UR15, UR8, URZ ;  /* 0x000000080f0672a5 */ /* 0x002fee000f8e00ff */
[----:B------:R-:W-:Y:S01]  /*54c0*/  @!UP4 UMOV UR4, UR7 ;  /* 0x000000070004cc82 */ /* 0x000fe20008000000 */
[----:B--2---:R-:W-:Y:S02]  /*54d0*/  @!UP4 UISETP.NE.AND UP0, UPT, UR5, 0x1, UPT ;  /* 0x000000010500c88c */ /* 0x004fe4000bf05270 */
[----:B------:R-:W-:Y:S02]  /*54e0*/  @!UP4 USHF.R.U32.HI UR4, URZ, UR9, UR4 ;  /* 0x00000009ff04c299 */ /* 0x000fe40008011604 */
[----:B------:R-:W-:Y:S02]  /*54f0*/  UIMAD.WIDE.U32 UR6, UR14, UR11, URZ ;  /* 0x0000000b0e0672a5 */ /* 0x000fe4000f8e00ff */
[----:B------:R-:W-:Y:S02]  /*5500*/  @!UP4 USEL UR8, UR15, UR4, !UP0 ;  /* 0x000000040f08c287 */ /* 0x000fe4000c000000 */
[----:B------:R-:W-:Y:S03]  /*5510*/  @!UP4 UISETP.NE.AND UP0, UPT, UR10, 0x1, UPT ;  /* 0x000000010a00c88c */ /* 0x000fe6000bf05270 */
[----:B------:R-:W-:Y:S02]  /*5520*/  @!UP4 UMOV UR6, UR7 ;  /* 0x000000070006cc82 */ /* 0x000fe40008000000 */
[----:B------:R-:W1:Y:S02]  /*5530*/  @!UP4 LDCU UR4, c[0x0][0xb20] ;  /* 0x00016400ff04c7ac */ /* 0x000e640008000800 */
[----:B-1----:R-:W-:Y:S04]  /*5540*/  @!UP4 USHF.R.U32.HI UR6, URZ, UR4, UR6 ;  /* 0x00000004ff06c299 */ /* 0x002fe80008011606 */
[----:B------:R-:W-:Y:S04]  /*5550*/  @!UP4 USEL UR6, UR14, UR6, !UP0 ;  /* 0x000000060e06c287 */ /* 0x000fe8000c000000 */
[----:B------:R-:W-:Y:S02]  /*5560*/  @!UP4 UIADD3 UR4, UPT, UPT, -UR8, UR6, URZ ;  /* 0x000000060804c290 */ /* 0x000fe4000fffe1ff */
[----:B------:R-:W-:Y:S02]  /*5570*/  @!UP4 UIADD3 UR6, UPT, UPT, UR8, -UR6, URZ ;  /* 0x800000060806c290 */ /* 0x000fe4000fffe0ff */
[----:B------:R-:W-:Y:S02]  /*5580*/  @!UP4 UIMAD UR15, UR4, UR5, UR15 ;  /* 0x00000005040fc2a4 */ /* 0x000fe4000f8e020f */
[----:B------:R-:W-:Y:S01]  /*5590*/  @!UP4 UIMAD UR14, UR6, UR10, UR14 ;  /* 0x0000000a060ec2a4 */ /* 0x000fe2000f8e020e */
[----:B------:R-:W-:Y:S11]  /*55a0*/  BRA.U UP1, `(.L_x_98) ;  /* 0x0000000101107547 */ /* 0x000ff6000b800000 */
[----:B------:R-:W-:Y:S04]  /*55b0*/  MOV R0, UR38 ;  /* 0x0000002600007c02 */ /* 0x000fe80008000f00 */
[----:B------:R-:W-:Y:S04]  /*55c0*/  SHF.L.U32 R9, R0, 0x1f, RZ ;  /* 0x0000001f00097819 */ /* 0x000fe800000006ff */
[----:B------:R-:W1:Y:S02]  /*55d0*/  SYNCS.PHASECHK.TRANS64.TRYWAIT P0, [UR19+0x158], R9 ;  /* 0x00015809ff0075a7 */ /* 0x000e640008001113 */
[----:B-1----:R-:W-:Y:S05]  /*55e0*/  @!P0 BRA `(.L_x_99) ;  /* 0x00000038003c8947 */ /* 0x002fea0003800000 */
.L_x_98:
[----:B------:R-:W-:Y:S05]  /*55f0*/  BRA.U !UP6, `(.L_x_100) ;  /* 0x000000010e387547 */ /* 0x000fea000b800000 */
[----:B------:R-:W-:Y:S01]  /*5600*/  UPLOP3.LUT UP2, UPT, UPT, UPT, UP5, 0x80, 0x8 ;  /* 0x000000000008789c */ /* 0x000fe20003f4f050 */
[----:B-1----:R-:W-:Y:S01]  /*5610*/  HFMA2 R0, -RZ, RZ, 0, 5.9604644775390625e-08 ;  /* 0x00000001ff007431 */ /* 0x002fe200000001ff */
[----:B------:R-:W1:Y:S01]  /*5620*/  LDCU.64 UR8, c[0x0][0x358] ;  /* 0x00006b00ff0877ac */ /* 0x000e620008000a00 */
[----:B------:R-:W-:Y:S03]  /*5630*/  IMAD.MOV.U32 R156, RZ, RZ, 0x1 ;  /* 0x00000001ff9c7424 */ /* 0x000fe600078e00ff */
[----:B------:R-:W-:Y:S05]  /*5640*/  PLOP3.LUT P0, PT, PT, PT, UP2, 0x80, 0x8 ;  /* 0x000000000008781c */ /* 0x000fea0003f0f028 */
[----:B------:R-:W2:Y:S01]  /*5650*/  @UP2 LDCU.64 UR4, c[0x0][0x888] ;  /* 0x00011100ff0427ac */ /* 0x000ea20008000a00 */
[----:B------:R-:W-:Y:S07]  /*5660*/  @UP2 UIMAD UR6, UR46, UR24, URZ ;  /* 0x000000182e0622a4 */ /* 0x000fee000f8e02ff */
[----:B------:R-:W-:Y:S01]  /*5670*/  @!P0 PRMT R156, R0, 0x7610, R156 ;  /* 0x00007610009c8816 */ /* 0x000fe2000000009c */
[----:B--2---:R-:W-:Y:S06]  /*5680*/  @UP2 UIMAD.WIDE UR4, UR6, 0x4, UR4 ;  /* 0x00000004060428a5 */ /* 0x004fec000f8e0204 */
[----:B------:R-:W-:Y:S01]  /*5690*/  IMAD.U32 R14, RZ, RZ, UR4 ;  /* 0x00000004ff0e7e24 */ /* 0x000fe2000f8e00ff */
[----:B------:R-:W-:Y:S04]  /*56a0*/  MOV R15, UR5 ;  /* 0x00000005000f7c02 */ /* 0x000fe80008000f00 */
[----:B------:R-:W2:Y:S01]  /*56b0*/  @!UP2 LDCU UR4, c[0x0][0x880] ;  /* 0x00011000ff04a7ac */ /* 0x000ea20008000800 */
[----:B-1---5:R4:W5:Y:S02]  /*56c0*/  @P0 LDG.E R71, desc[UR8][R14.64] ;  /* 0x000000080e470981 */ /* 0x022964000c1e1900 */
[----:B--2-4-:R-:W-:Y:S07]  /*56d0*/  @!P0 IMAD.U32 R71, RZ, RZ, UR4 ;  /* 0x00000004ff478e24 */ /* 0x014fee000f8e00ff */
.L_x_100:
[----:B-----5:R-:W-:Y:S01]  /*56e0*/  @!P2 FSETP.EQ.AND P0, PT, R71, RZ, PT ;  /* 0x000000ff4700a20b */ /* 0x020fe20003f02000 */
[----:B------:R-:W-:Y:S01]  /*56f0*/  @!UPT UIADD3 URZ, UPT, UPT, URZ, URZ, URZ ;  /* 0x000000fffffff290 */ /* 0x000fe2000fffe0ff */
[----:B------:R-:W-:Y:S11]  /*5700*/  @!P2 BRA `(.L_x_101) ;  /* 0x000000000014a947 */ /* 0x000ff60003800000 */
[----:B------:R-:W-:Y:S02]  /*5710*/  LOP3.LUT P2, RZ, R156, 0xff, RZ, 0xc0, !PT ;  /* 0x000000ff9cff7812 */ /* 0x000fe4000784c0ff */
[----:B------:R-:W-:Y:S04]  /*5720*/  PLOP3.LUT P0, PT, PT, PT, UP2, 0x80, 0x8 ;  /* 0x000000000008781c */ /* 0x000fe80003f0f028 */
[----:B------:R-:W-:Y:S07]  /*5730*/  PLOP3.LUT P0, PT, P0, PT, PT, 0x8, 0x80 ;  /* 0x000000000080781c */ /* 0x000fee000070e170 */
[----:B------:R-:W-:Y:S11]  /*5740*/  @P2 FSETP.EQ.AND P0, PT, R71, RZ, PT ;  /* 0x000000ff4700220b */ /* 0x000ff60003f02000 */
[----:B------:R-:W-:Y:S02]  /*5750*/  @!UPT UIADD3 URZ, UPT, UPT, URZ, URZ, URZ ;  /* 0x000000fffffff290 */ /* 0x000fe4000fffe0ff */
.L_x_101:
[----:B------:R-:W2:Y:S01]  /*5760*/  SYNCS.PHASECHK.TRANS64.TRYWAIT P2, [UR19+0x148], R3 ;  /* 0x00014803ff0075a7 */ /* 0x000ea20008041113 */
[----:B------:R-:W-:Y:S04]  /*5770*/  @P1 SHF.R.U32.HI R4, RZ, 0x10, R5 ;  /* 0x00000010ff041819 */ /* 0x000fe80000011605 */
[----:B------:R-:W-:Y:S02]  /*5780*/  @P1 R2UR UR46, R4 ;  /* 0x00000000042e12ca */ /* 0x000fe400000e0000 */
[----:B------:R-:W-:Y:S01]  /*5790*/  ELECT P1, URZ, PT ;  /* 0x0000000000ff782f */ /* 0x000fe20003820000 */
[----:B------:R-:W-:Y:S01]  /*57a0*/  @!UPT UIADD3 URZ, UPT, UPT, URZ, URZ, URZ ;  /* 0x000000fffffff290 */ /* 0x000fe2000fffe0ff */
[----:B--2---:R-:W-:Y:S11]  /*57b0*/  @!P2 BRA `(.L_x_102) ;  /* 0x0000003400e0a947 */ /* 0x004ff60003800000 */
.L_x_184:
[----:B------:R-:W-:Y:S02]  /*57c0*/  PLOP3.LUT P1, PT, P0, P1, PT, 0xf2, 0x2f ;  /* 0x00000000002f781c */ /* 0x000fe40000723e72 */
[----:B------:R-:W-:Y:S02]  /*57d0*/  R2UR UR37, R160 ;  /* 0x00000000a02572ca */ /* 0x000fe400000e0000 */
[----:B------:R-:W-:Y:S02]  /*57e0*/  LOP3.LUT R10, R10, 0x1, RZ, 0x3c, !PT ;  /* 0x000000010a0a7812 */ /* 0x000fe400078e3cff */
[----:B------:R-:W-:Y:S07]  /*57f0*/  LOP3.LUT R8, R8, 0x1, RZ, 0x3c, !PT ;  /* 0x0000000108087812 */ /* 0x000fee00078e3cff */
[----:B------:R-:W-:Y:S01]  /*5800*/  VOTEU.ALL UP0, P1 ;  /* 0x0000000000ff7886 */ /* 0x000fe20000800000 */
[----:B-1----:R-:W-:Y:S04]  /*5810*/  @!P1 IADD3 R3, P0, PT, R12, 0x580, RZ ;  /* 0x000005800c039810 */ /* 0x002fe80007f1e0ff */
[----:B------:R-:W1:Y:S01]  /*5820*/  @!UP0 LDCU.128 UR20, c[0x0][0x980] ;  /* 0x00013000ff1487ac */ /* 0x000e620008000c00 */
[----:B------:R-:W-:Y:S01]  /*5830*/  @!P1 IMAD.X R0, RZ, RZ, R13, P0 ;  /* 0x000000ffff009224 */ /* 0x000fe200000e060d */
[----:B------:R-:W2:Y:S01]  /*5840*/  @!UP0 LDCU.64 UR6, c[0x0][0x990] ;  /* 0x00013200ff0687ac */ /* 0x000ea20008000a00 */
[----:B------:R-:W-:Y:S02]  /*5850*/  @!UP0 USHF.L.U32 UR11, UR45, 0x7, URZ ;  /* 0x000000072d0b8899 */ /* 0x000fe400080006ff */
[----:B------:R-:W-:Y:S02]  /*5860*/  @!UP0 USHF.L.U32 UR10, UR47, 0x6, URZ ;  /* 0x000000062f0a8899 */ /* 0x000fe400080006ff */
[----:B-1----:R-:W-:Y:S02]  /*5870*/  UIMAD.WIDE.U32 UR4, UR11, UR21, URZ ;  /* 0x000000150b0472a5 */ /* 0x002fe4000f8e00ff */
[----:B------:R-:W-:Y:S02]  /*5880*/  @!UP0 UISETP.NE.AND UP1, UPT, UR20, 0x1, UPT ;  /* 0x000000011400888c */ /* 0x000fe4000bf25270 */
[----:B------:R-:W-:Y:S02]  /*5890*/  @!UP0 UIADD3 UR8, UPT, UPT, UR19, 0x200, URZ ;  /* 0x0000020013088890 */ /* 0x000fe4000fffe0ff */
[----:B------:R-:W-:Y:S02]  /*58a0*/  @!UP0 UIADD3 UR9, UPT, UPT, UR19, 0x140, URZ ;  /* 0x0000014013098890 */ /* 0x000fe4000fffe0ff */
[----:B------:R-:W-:Y:S02]  /*58b0*/  UIADD3 UR47, UPT, UPT, UR14, UR37, URZ ;  /* 0x000000250e2f7290 */ /* 0x000fe4000fffe0ff */
[----:B------:R-:W-:Y:S01]  /*58c0*/  UIADD3 UR45, UPT, UPT, UR15, UR63, URZ ;  /* 0x0000003f0f2d7290 */ /* 0x000fe2000fffe0ff */
[----:B------:R-:W-:Y:S02]  /*58d0*/  @!UP0 UMOV UR4, UR5 ;  /* 0x0000000500048c82 */ /* 0x000fe40008000000 */
[----:B------:R-:W-:Y:S04]  /*58e0*/  @!UP0 USHF.R.U32.HI UR4, URZ, UR22, UR4 ;  /* 0x00000016ff048299 */ /* 0x000fe80008011604 */
[----:B------:R-:W-:Y:S02]  /*58f0*/  @!UP0 USEL UR12, UR11, UR4, !UP1 ;  /* 0x000000040b0c8287 */ /* 0x000fe4000c800000 */
[----:B------:R-:W-:Y:S02]  /*5900*/  @!UP0 UISETP.NE.AND UP1, UPT, UR23, 0x1, UPT ;  /* 0x000000011700888c */ /* 0x000fe4000bf25270 */
[----:B--2---:R-:W-:Y:S02]  /*5910*/  UIMAD.WIDE.U32 UR4, UR12, UR6, URZ ;  /* 0x000000060c0472a5 */ /* 0x004fe4000f8e00ff */
[----:B------:R-:W-:Y:S04]  /*5920*/  @!UP0 UPRMT UR6, URZ, 0x40, URZ ;  /* 0x00000040ff068896 */ /* 0x000fe800080000ff */
[----:B------:R-:W-:Y:S01]  /*5930*/  @!UP0 UPRMT UR6, UR6, 0x5410, URZ ;  /* 0x0000541006068896 */ /* 0x000fe200080000ff */
[----:B------:R-:W-:Y:S02]  /*5940*/  @!UP0 UMOV UR4, UR5 ;  /* 0x0000000500048c82 */ /* 0x000fe40008000000 */
[----:B------:R-:W-:Y:S04]  /*5950*/  @!UP0 USHF.R.U32.HI UR4, URZ, UR7, UR4 ;  /* 0x00000007ff048299 */ /* 0x000fe80008011604 */
[----:B------:R-:W-:Y:S02]  /*5960*/  @!UP0 USEL UR13, UR12, UR4, !UP1 ;  /* 0x000000040c0d8287 */ /* 0x000fe4000c800000 */
[----:B------:R-:W-:Y:S02]  /*5970*/  @!UP0 UIADD3 UR4, UPT, UPT, -UR12, URZ, URZ ;  /* 0x000000ff0c048290 */ /* 0x000fe4000fffe1ff */
[----:B------:R-:W-:Y:S02]  /*5980*/  @!UP0 UIADD3 UR5, UPT, UPT, -UR13, URZ, URZ ;  /* 0x000000ff0d058290 */ /* 0x000fe4000fffe1ff */
[----:B------:R-:W-:Y:S02]  /*5990*/  @!UP0 UIMAD UR11, UR20, UR4, UR11 ;  /* 0x00000004140b82a4 */ /* 0x000fe4000f8e020b */
[----:B------:R-:W-:Y:S01]  /*59a0*/  @!UP0 UIMAD UR12, UR23, UR5, UR12 ;  /* 0x00000005170c82a4 */ /* 0x000fe2000f8e020c */
[----:B------:R-:W-:Y:S01]  /*59b0*/  @!P1 R2UR UR4, R0 ;  /* 0x00000000000492ca */ /* 0x000fe200000e0000 */
[----:B------:R-:W-:Y:S01]  /*59c0*/  VOTEU.ALL UP0, P1 ;  /* 0x0000000000ff7886 */ /* 0x000fe20000800000 */
[----:B------:R-:W-:Y:S01]  /*59d0*/  @!P1 R2UR UR5, R3 ;  /* 0x00000000030592ca */ /* 0x000fe200000e0000 */
[----:B------:R-:W-:Y:S10]  /*59e0*/  UPLOP3.LUT UP1, UPT, UPT, UPT, UPT, 0x80, 0x8 ;  /* 0x000000000008789c */ /* 0x000ff40003f2f070 */
[----:B------:R-:W-:Y:S02]  /*59f0*/  IMAD.U32 R5, RZ, RZ, UR4 ;  /* 0x00000004ff057e24 */ /* 0x000fe4000f8e00ff */
[----:B------:R-:W-:Y:S03]  /*5a00*/  IMAD.U32 R4, RZ, RZ, UR5 ;  /* 0x00000005ff047e24 */ /* 0x000fe6000f8e00ff */
[----:B------:R-:W-:Y:S02]  /*5a10*/  @!P1 R2UR UR5, R5 ;  /* 0x00000000050592ca */ /* 0x000fe400000e0000 */
[----:B------:R-:W-:Y:S11]  /*5a20*/  @!P1 R2UR UR4, R4 ;  /* 0x00000000040492ca */ /* 0x000ff600000e0000 */
[----:B------:R-:W-:Y:S02]  /*5a30*/  @!UPT UIADD3 URZ, UPT, UPT, URZ, URZ, URZ ;  /* 0x000000fffffff290 */ /* 0x000fe4000fffe0ff */
[----:B------:R1:W-:Y:S01]  /*5a40*/  @!UP0 UTMALDG.4D.IM2COL [UR8], [UR4], UR6 ;  /* 0x00000008040083b4 */ /* 0x0003e20008058006 */
[----:B------:R1:W-:Y:S01]  /*5a50*/  @!P1 SYNCS.ARRIVE.TRANS64.RED.A0TR RZ, [UR19+0x140], R2 ;  /* 0x00014002ffff99a7 */ /* 0x0003e20008300413 */
[----:B------:R-:W-:Y:S01]  /*5a60*/  SYNCS.ARRIVE.TRANS64.RED.A1T0 RZ, [UR33], RZ ;  /* 0x000000ffffff79a7 */ /* 0x000fe20008100421 */
[----:B------:R-:W-:Y:S05]  /*5a70*/  BRA.U UP3, `(.L_x_103) ;  /* 0xfffffff503587547 */ /* 0x000fea000b83ffff */
[----:B------:R-:W-:Y:S07]  /*5a80*/  MOV R0, UR19 ;  /* 0x0000001300007c02 */ /* 0x000fee0008000f00 */
.L_x_104:
[----:B--2---:R-:W-:-:S04]  /*5a90*/  SHF.L.U32 R3, R10, 0x1f, RZ ;  /* 0x0000001f0a037819 */ /* 0x004fc800000006ff */
[----:B------:R2:W4:Y:S03]  /*5aa0*/  SYNCS.PHASECHK.TRANS64.TRYWAIT P0, [R0+URZ+0x148], R3 ;  /* 0x00014803000075a7 */ /* 0x00052600080011ff */
[----:B----4-:R-:W-:Y:S05]  /*5ab0*/  @!P0 NANOSLEEP.SYNCS 0x989680 ;  /* 0x009896800000895d */ /* 0x010fea0003900000 */
[----:B------:R-:W4:Y:S02]  /*5ac0*/  @!P0 SYNCS.PHASECHK.TRANS64 P0, [R0+URZ+0x148], R3 ;  /* 0x00014803000085a7 */ /* 0x000f2400080010ff */
[----:B-1-34-:R-:W-:Y:S05]  /*5ad0*/  @P0 EXIT ;  /* 0x000000000000094d */ /* 0x01afea0003800000 */
[----:B------:R-:W-:Y:S05]  /*5ae0*/  BRA `(.L_x_104) ;  /* 0xfffffffc00e87947 */ /* 0x000fea000383ffff */
.L_x_95:
[----:B------:R-:W-:-:S06]  /*5af0*/  UISETP.GE.AND UP0, UPT, UR18, 0x4, UPT ;  /* 0x000000041200788c */ /* 0x000fcc000bf06270 */
[----:B------:R-:W-:-:S13]  /*5b00*/  PLOP3.LUT P0, PT, PT, PT, UP0, 0x80, 0x8 ;  /* 0x000000000008781c */ /* 0x000fda0003f0f008 */
[----:B-1----:R-:W-:Y:S05]  /*5b10*/  @!P0 EXIT ;  /* 0x000000000000894d */ /* 0x002fea0003800000 */
[----:B------:R-:W1:Y:S08]  /*5b20*/  S2UR UR4, SR_CgaCtaId ;  /* 0x00000000000479c3 */ /* 0x000e700000008800 */
[----:B------:R-:W-:Y:S01]  /*5b30*/  BAR.SYNC.DEFER_BLOCKING 0x6, 0xa0 ;  /* 0x0182800000007b1d */ /* 0x000fe20000010000 */
[C---:B------:R-:W-:Y:S01]  /*5b40*/  IMAD.SHL.U32 R0, R142.reuse, 0x40, RZ ;  /* 0x000000408e007824 */ /* 0x040fe200078e00ff */
[C---:B------:R-:W-:Y:S01]  /*5b50*/  SHF.L.U32 R69, R142.reuse, 0x10, RZ ;  /* 0x000000108e457819 */ /* 0x040fe200000006ff */
[C---:B------:R-:W-:Y:S01]  /*5b60*/  IMAD.SHL.U32 R155, R142.reuse, 0x8, RZ ;  /* 0x000000088e9b7824 */ /* 0x040fe200078e00ff */
[----:B------:R-:W-:Y:S01]  /*5b70*/  CS2R R152, SRZ ;  /* 0x0000000000987805 */ /* 0x000fe2000001ff00 */
[----:B------:R-:W-:Y:S01]  /*5b80*/  IMAD.SHL.U32 R3, R142, 0x10, RZ ;  /* 0x000000108e037824 */ /* 0x000fe200078e00ff */
[----:B------:R-:W-:Y:S01]  /*5b90*/  UMOV UR44, 0x400 ;  /* 0x00000400002c7882 */ /* 0x000fe20000000000 */
[----:B------:R-:W-:Y:S01]  /*5ba0*/  LOP3.LUT R2, R0, 0x180, RZ, 0xc0, !PT ;  /* 0x0000018000027812 */ /* 0x000fe200078ec0ff */
[----:B------:R-:W2:Y:S01]  /*5bb0*/  LDC.64 R138, c[0x0][0x888] ;  /* 0x00022200ff8a7b82 */ /* 0x000ea20000000a00 */
[----:B------:R-:W-:Y:S01]  /*5bc0*/  IMAD.MOV.U32 R68, RZ, RZ, RZ ;  /* 0x000000ffff447224 */ /* 0x000fe200078e00ff */
[----:B------:R-:W-:Y:S01]  /*5bd0*/  LOP3.LUT R69, R69, 0x600000, RZ, 0xc0, !PT ;  /* 0x0060000045457812 */ /* 0x000fe200078ec0ff */
[----:B------:R-:W-:Y:S01]  /*5be0*/  IMAD.MOV.U32 R143, RZ, RZ, RZ ;  /* 0x000000ffff8f7224 */ /* 0x000fe200078e00ff */
[----:B------:R-:W-:Y:S01]  /*5bf0*/  LOP3.LUT R155, R2, 0x30, R155, 0xf8, !PT ;  /* 0x00000030029b7812 */ /* 0x000fe200078ef89b */
[----:B------:R-:W3:Y:S03]  /*5c00*/  LDCU UR50, c[0x0][0x370] ;  /* 0x00006e00ff3277ac */ /* 0x000ee60008000800 */
[----:B------:R-:W4:Y:S01]  /*5c10*/  LDC.64 R140, c[0x0][0x890] ;  /* 0x00022400ff8c7b82 */ /* 0x000f220000000a00 */
[----:B------:R-:W-:Y:S01]  /*5c20*/  LOP3.LUT R155, R155, 0x1e40, R0, 0xf8, !PT ;  /* 0x00001e409b9b7812 */ /* 0x000fe200078ef800 */
[----:B------:R-:W2:Y:S01]  /*5c30*/  LDCU UR42, c[0x0][0xb0c] ;  /* 0x00016180ff2a77ac */ /* 0x000ea20008000800 */
[----:B------:R-:W2:Y:S05]  /*5c40*/  LDCU UR38, c[0x0][0xb30] ;  /* 0x00016600ff2677ac */ /* 0x000eaa0008000800 */
[----:B------:R-:W2:Y:S01]  /*5c50*/  LDC.64 R136, c[0x0][0x8b0] ;  /* 0x00022c00ff887b82 */ /* 0x000ea20000000a00 */
[----:B-1----:R-:W-:Y:S01]  /*5c60*/  ULEA UR44, UR4, UR44, 0x18 ;  /* 0x0000002c042c7291 */ /* 0x002fe2000f8ec0ff */
[----:B------:R-:W1:Y:S06]  /*5c70*/  LDCU.64 UR4, c[0x0][0xa90] ;  /* 0x00015200ff0477ac */ /* 0x000e6c0008000a00 */
[----:B------:R-:W2:Y:S01]  /*5c80*/  LDC.64 R134, c[0x0][0x8a8] ;  /* 0x00022a00ff867b82 */ /* 0x000ea20000000a00 */
[----:B------:R-:W-:Y:S01]  /*5c90*/  VIADD R0, R155, UR44 ;  /* 0x0000002c9b007c36 */ /* 0x000fe20008000000 */
[----:B------:R-:W2:Y:S01]  /*5ca0*/  LDCU.64 UR60, c[0x0][0x888] ;  /* 0x00011100ff3c77ac */ /* 0x000ea20008000a00 */
[----:B------:R-:W3:Y:S01]  /*5cb0*/  LDS R4, [UR44+0x1b0] ;  /* 0x0001b02cff047984 */ /* 0x000ee20008000800 */
[----:B------:R-:W2:Y:S01]  /*5cc0*/  LDCU.64 UR40, c[0x0][0xb28] ;  /* 0x00016500ff2877ac */ /* 0x000ea20008000a00 */
[----:B------:R-:W2:Y:S01]  /*5cd0*/  LDCU.128 UR52, c[0x0][0xb10] ;  /* 0x00016200ff3477ac */ /* 0x000ea20008000c00 */
[----:B-1----:R-:W-:Y:S01]  /*5ce0*/  IMAD.U32 R159, RZ, RZ, UR4 ;  /* 0x00000004ff9f7e24 */ /* 0x002fe2000f8e00ff */
[----:B------:R-:W-:Y:S01]  /*5cf0*/  UIADD3 UR4, UPT, UPT, UR44, 0x2200, URZ ;  /* 0x000022002c047890 */ /* 0x000fe2000fffe0ff */
[----:B------:R-:W-:Y:S01]  /*5d00*/  IMAD.U32 R158, RZ, RZ, UR5 ;  /* 0x00000005ff9e7e24 */ /* 0x000fe2000f8e00ff */
[----:B------:R-:W1:Y:S04]  /*5d10*/  LDCU.128 UR56, c[0x0][0xa80] ;  /* 0x00015000ff3877ac */ /* 0x000e680008000c00 */
[----:B------:R-:W-:Y:S01]  /*5d20*/  MOV R164, UR4 ;  /* 0x0000000400a47c02 */ /* 0x000fe20008000f00 */
[----:B------:R-:W1:Y:S01]  /*5d30*/  LDCU UR49, c[0x0][0x374] ;  /* 0x00006e80ff3177ac */ /* 0x000e620008000800 */
[----:B------:R-:W-:Y:S01]  /*5d40*/  UIADD3 UR62, UPT, UPT, UR44, 0x200, URZ ;  /* 0x000002002c3e7890 */ /* 0x000fe2000fffe0ff */
[C---:B---3--:R-:W-:Y:S01]  /*5d50*/  VIADD R5, R4.reuse, 0x40 ;  /* 0x0000004004057836 */ /* 0x048fe20000000000 */
[----:B------:R-:W-:-:S04]  /*5d60*/  LOP3.LUT R4, R4, 0xffff, RZ, 0xc0, !PT ;  /* 0x0000ffff04047812 */ /* 0x000fc800078ec0ff */
[----:B------:R-:W-:-:S05]  /*5d70*/  LOP3.LUT R5, R5, 0xffff, RZ, 0xc0, !PT ;  /* 0x0000ffff05057812 */ /* 0x000fca00078ec0ff */
[----:B------:R3:W-:Y:S02]  /*5d80*/  STL.64 [R1], R4 ;  /* 0x0000000401007387 */ /* 0x0007e40000100a00 */
[C---:B---3--:R-:W-:Y:S02]  /*5d90*/  LOP3.LUT R5, R3.reuse, 0x20, RZ, 0xc0, !PT ;  /* 0x0000002003057812 */ /* 0x048fe400078ec0ff */
[----:B------:R-:W-:Y:S02]  /*5da0*/  LOP3.LUT R3, R3, 0x40, RZ, 0xc0, !PT ;  /* 0x0000004003037812 */ /* 0x000fe400078ec0ff */
[--C-:B------:R-:W-:Y:S02]  /*5db0*/  IADD3 R154, PT, PT, -R5, 0x200, R0.reuse ;  /* 0x00000200059a7810 */ /* 0x100fe40007ffe100 */
[----:B------:R-:W-:-:S03]  /*5dc0*/  IADD3 R163, PT, PT, -R3, 0x200, R0 ;  /* 0x0000020003a37810 */ /* 0x000fc60007ffe100 */
[----:B-12-4-:R-:W-:-:S07]  /*5dd0*/  IMAD.IADD R162, R154, 0x1, -R3 ;  /* 0x000000019aa27824 */ /* 0x016fce00078e0a03 */
.L_x_122:
[----:B------:R-:W-:Y:S04]  /*5de0*/  SHF.L.U32 R3, R152, 0x1f, RZ ;  /* 0x0000001f98037819 */ /* 0x000fe800000006ff */
[----:B-1----:R-:W1:Y:S02]  /*5df0*/  SYNCS.PHASECHK.TRANS64.TRYWAIT P0, [UR44+0x160], R3 ;  /* 0x00016003ff0075a7 */ /* 0x002e64000800112c */
[----:B-12---:R-:W-:Y:S05]  /*5e00*/  @!P0 BRA `(.L_x_105) ;  /* 0x0000003000648947 */ /* 0x006fea0003800000 */
.L_x_186:
[----:B------:R-:W-:Y:S01]  /*5e10*/  LEA R2, R68, UR43, 0x2 ;  /* 0x0000002b44027c11 */ /* 0x000fe2000f8e10ff */
        /* <DEDUP_REMOVED lines=9> */
[----:B------:R-:W-:Y:S09]  /*5eb0*/  UPRMT UR4, URZ, 0x654, UR4 ;  /* 0x00000654ff047896 */ /* 0x000ff20008000004 */
[----:B---3--:R-:W-:Y:S01]  /*5ec0*/  SYNCS.ARRIVE.TRANS64.RED.A1T0 RZ, [UR4], RZ ;  /* 0x000000ffffff79a7 */ /* 0x008fe20008100404 */
[----:B------:R-:W5:Y:S01]  /*5ed0*/  LDL R2, [R2] ;  /* 0x0000000002027983 */ /* 0x000f620000100800 */
[----:B--2---:R-:W-:Y:S11]  /*5ee0*/  LOP3.LUT P0, RZ, R6, 0x1, RZ, 0xc0, !PT ;  /* 0x0000000106ff7812 */ /* 0x004ff6000780c0ff */
[----:B------:R-:W-:Y:S02]  /*5ef0*/  @!UPT UIADD3 URZ, UPT, UPT, URZ, URZ, URZ ;  /* 0x000000fffffff290 */ /* 0x000fe4000fffe0ff */
[----:B------:R-:W-:Y:S01]  /*5f00*/  VOTEU.ANY UP1, P0 ;  /* 0x0000000000ff7886 */ /* 0x000fe20000020100 */
[----:B------:R-:W-:Y:S01]  /*5f10*/  PLOP3.LUT P0, PT, PT, PT, UP1, 0x80, 0x8 ;  /* 0x000000000008781c */ /* 0x000fe20003f0f018 */
[----:B------:R-:W-:Y:S11]  /*5f20*/  UP2UR UR48, UPR, URZ, 0x2 ;  /* 0x00000002ff307883 */ /* 0x000ff60008000000 */
[----:B------:R-:W-:Y:S01]  /*5f30*/  @!UPT UIADD3 URZ, UPT, UPT, URZ, URZ, URZ ;  /* 0x000000fffffff290 */ /* 0x000fe2000fffe0ff */
[----:B-1----:R-:W-:Y:S02]  /*5f40*/  @P0 MOV R3, R4 ;  /* 0x0000000400030202 */ /* 0x002fe40000000f00 */
[----:B------:R-:W-:Y:S02]  /*5f50*/  @P0 LOP3.LUT R0, R5, 0xffff, RZ, 0xc0, !PT ;  /* 0x0000ffff05000812 */ /* 0x000fe400078ec0ff */
[----:B------:R-:W-:Y:S02]  /*5f60*/  @P0 R2UR UR5, R3 ;  /* 0x00000000030502ca */ /* 0x000fe400000e0000 */
[----:B------:R-:W-:Y:S11]  /*5f70*/  @P0 R2UR UR4, R0 ;  /* 0x00000000000402ca */ /* 0x000ff600000e0000 */
[----:B------:R-:W-:Y:S02]  /*5f80*/  @UP1 UMOV UR37, UR5 ;  /* 0x0000000500251c82 */ /* 0x000fe40008000000 */
[----:B------:R-:W-:Y:S01]  /*5f90*/  @UP1 UMOV UR36, UR4 ;  /* 0x0000000400241c82 */ /* 0x000fe20008000000 */
[----:B------:R-:W-:Y:S05]  /*5fa0*/  BRA.U !UP0, `(.L_x_106) ;  /* 0x0000000108cc7547 */ /* 0x000fea000b800000 */
[----:B------:R-:W1:Y:S01]  /*5fb0*/  LDCU UR9, c[0x0][0xb20] ;  /* 0x00016400ff0977ac */ /* 0x000e620008000800 */
[----:B------:R-:W-:Y:S02]  /*5fc0*/  UIMAD.WIDE.U32 UR4, UR49, UR55, URZ ;  /* 0x00000037310472a5 */ /* 0x000fe4000f8e00ff */
[----:B------:R-:W-:Y:S02]  /*5fd0*/  UIMAD.WIDE.U32 UR6, UR50, UR52, URZ ;  /* 0x00000034320672a5 */ /* 0x000fe4000f8e00ff */
[----:B------:R-:W-:Y:S02]  /*5fe0*/  UIMAD.WIDE.U32 UR10, UR36, UR55, URZ ;  /* 0x00000037240a72a5 */ /* 0x000fe4000f8e00ff */
[----:B------:R-:W-:Y:S02]  /*5ff0*/  UISETP.NE.AND UP0, UPT, UR54, 0x1, UPT ;  /* 0x000000013600788c */ /* 0x000fe4000bf05270 */
[----:B------:R-:W-:Y:S02]  /*6000*/  UISETP.NE.AND UP1, UPT, UR42, 0x1, UPT ;  /* 0x000000012a00788c */ /* 0x000fe4000bf25270 */
[----:B------:R-:W-:Y:S02]  /*6010*/  UISETP.NE.AND UP2, UPT, UR39, 0x1, UPT ;  /* 0x000000012700788c */ /* 0x000fe4000bf45270 */
[----:B------:R-:W-:Y:S01]  /*6020*/  UIMAD.WIDE.U32 UR12, UR37, UR52, URZ ;  /* 0x00000034250c72a5 */ /* 0x000fe2000f8e00ff */
[----:B------:R-:W-:Y:S01]  /*6030*/  UMOV UR4, UR5 ;  /* 0x0000000500047c82 */ /* 0x000fe20008000000 */
[----:B------:R-:W-:Y:S01]  /*6040*/  UMOV UR6, UR11 ;  /* 0x0000000b00067c82 */ /* 0x000fe20008000000 */
[----:B-1----:R-:W-:Y:S03]  /*6050*/  USHF.R.U32.HI UR8, URZ, UR9, UR4 ;  /* 0x00000009ff087299 */ /* 0x002fe60008011604 */
[----:B------:R-:W-:Y:S02]  /*6060*/  UMOV UR4, UR7 ;  /* 0x0000000700047c82 */ /* 0x000fe40008000000 */
[----:B------:R-:W-:Y:S02]  /*6070*/  USHF.R.U32.HI UR5, URZ, UR53, UR4 ;  /* 0x00000035ff057299 */ /* 0x000fe40008011604 */
[----:B------:R-:W-:Y:S02]  /*6080*/  USEL UR4, UR49, UR8, !UP0 ;  /* 0x0000000831047287 */ /* 0x000fe4000c000000 */
[----:B------:R-:W-:Y:S02]  /*6090*/  USHF.R.U32.HI UR8, URZ, UR9, UR6 ;  /* 0x00000009ff087299 */ /* 0x000fe40008011606 */
[----:B------:R-:W-:Y:S02]  /*60a0*/  UIMAD.WIDE.U32 UR6, UR4, UR40, URZ ;  /* 0x00000028040672a5 */ /* 0x000fe4000f8e00ff */
[----:B------:R-:W-:Y:S02]  /*60b0*/  USEL UR9, UR50, UR5, !UP1 ;  /* 0x0000000532097287 */ /* 0x000fe4000c800000 */
[----:B------:R-:W-:Y:S02]  /*60c0*/  USEL UR8, UR36, UR8, !UP0 ;  /* 0x0000000824087287 */ /* 0x000fe4000c000000 */
[----:B------:R-:W-:Y:S01]  /*60d0*/  UIMAD.WIDE.U32 UR10, UR9, UR40, URZ ;  /* 0x00000028090a72a5 */ /* 0x000fe2000f8e00ff */
[----:B------:R-:W-:Y:S01]  /*60e0*/  UMOV UR6, UR7 ;  /* 0x0000000700067c82 */ /* 0x000fe20008000000 */
[----:B------:R-:W-:Y:S01]  /*60f0*/  UMOV UR5, UR13 ;  /* 0x0000000d00057c82 */ /* 0x000fe20008000000 */
[----:B------:R-:W-:Y:S02]  /*6100*/  @UP2 USHF.R.U32.HI UR4, URZ, UR41, UR6 ;  /* 0x00000029ff042299 */ /* 0x000fe40008011606 */
[----:B------:R-:W-:Y:S02]  /*6110*/  USHF.R.U32.HI UR5, URZ, UR53, UR5 ;  /* 0x00000035ff057299 */ /* 0x000fe40008011605 */
[----:B------:R-:W-:Y:S02]  /*6120*/  UIMAD UR4, UR39, UR4, URZ ;  /* 0x00000004270472a4 */ /* 0x000fe4000f8e02ff */
[----:B------:R-:W-:Y:S02]  /*6130*/  USEL UR5, UR37, UR5, !UP1 ;  /* 0x0000000525057287 */ /* 0x000fe4000c800000 */
[----:B------:R-:W-:Y:S01]  /*6140*/  UISETP.GE.AND UP0, UPT, UR8, UR4, UPT ;  /* 0x000000040800728c */ /* 0x000fe2000bf06270 */
[----:B------:R-:W-:Y:S01]  /*6150*/  UMOV UR6, UR11 ;  /* 0x0000000b00067c82 */ /* 0x000fe20008000000 */
[----:B------:R-:W-:Y:S02]  /*6160*/  UIMAD.WIDE.U32 UR10, UR8, UR40, URZ ;  /* 0x00000028080a72a5 */ /* 0x000fe4000f8e00ff */
[----:B------:R-:W-:Y:S04]  /*6170*/  @UP2 USHF.R.U32.HI UR9, URZ, UR41, UR6 ;  /* 0x00000029ff092299 */ /* 0x000fe80008011606 */
[----:B------:R-:W-:Y:S01]  /*6180*/  UIMAD UR6, UR39, UR9, URZ ;  /* 0x00000009270672a4 */ /* 0x000fe2000f8e02ff */
[----:B------:R-:W-:Y:S03]  /*6190*/  UMOV UR4, UR11 ;  /* 0x0000000b00047c82 */ /* 0x000fe60008000000 */
[----:B------:R-:W-:Y:S02]  /*61a0*/  UISETP.GE.OR UP0, UPT, UR5, UR6, UP0 ;  /* 0x000000060500728c */ /* 0x000fe40008706670 */
[----:B------:R-:W-:Y:S02]  /*61b0*/  USHF.R.U32.HI UR4, URZ, UR41, UR4 ;  /* 0x00000029ff047299 */ /* 0x000fe40008011604 */
[----:B------:R-:W-:Y:S02]  /*61c0*/  UIMAD.WIDE.U32 UR6, UR5, UR40, URZ ;  /* 0x00000028050672a5 */ /* 0x000fe4000f8e00ff */
[----:B------:R-:W-:Y:S02]  /*61d0*/  USEL UR11, UR8, UR4, !UP2 ;  /* 0x00000004080b7287 */ /* 0x000fe4000d000000 */
[----:B------:R-:W-:Y:S02]  /*61e0*/  UIADD3 UR6, UPT, UPT, -UR5, URZ, URZ ;  /* 0x000000ff05067290 */ /* 0x000fe4000fffe1ff */
[----:B------:R-:W-:Y:S02]  /*61f0*/  UIADD3 UR10, UPT, UPT, -UR11, URZ, URZ ;  /* 0x000000ff0b0a7290 */ /* 0x000fe4000fffe1ff */
[----:B------:R-:W-:Y:S02]  /*6200*/  UIMAD UR6, UR42, UR6, UR37 ;  /* 0x000000062a0672a4 */ /* 0x000fe4000f8e0225 */
[----:B------:R-:W-:Y:S01]  /*6210*/  UIMAD UR10, UR39, UR10, UR8 ;  /* 0x0000000a270a72a4 */ /* 0x000fe2000f8e0208 */
[----:B------:R-:W-:Y:S01]  /*6220*/  @!UP0 UMOV UR4, UR7 ;  /* 0x0000000700048c82 */ /* 0x000fe20008000000 */
[----:B------:R-:W-:Y:S02]  /*6230*/  UIADD3 UR7, UPT, UPT, -UR8, URZ, URZ ;  /* 0x000000ff08077290 */ /* 0x000fe4000fffe1ff */
[----:B------:R-:W-:Y:S04]  /*6240*/  @!UP0 USHF.R.U32.HI UR4, URZ, UR41, UR4 ;  /* 0x00000029ff048299 */ /* 0x000fe80008011604 */
[----:B------:R-:W-:Y:S04]  /*6250*/  @!UP0 USEL UR4, UR5, UR4, !UP2 ;  /* 0x0000000405048287 */ /* 0x000fe8000d000000 */
[----:B------:R-:W-:Y:S02]  /*6260*/  @!UP0 UIMAD UR9, UR9, UR10, UR4 ;  /* 0x0000000a090982a4 */ /* 0x000fe4000f8e0204 */
[----:B------:R-:W-:Y:S02]  /*6270*/  @!UP0 UIADD3 UR10, UPT, UPT, UR11, -UR4, URZ ;  /* 0x800000040b0a8290 */ /* 0x000fe4000fffe0ff */
[----:B------:R-:W-:Y:S02]  /*6280*/  UIMAD UR4, UR54, UR7, UR36 ;  /* 0x00000007360472a4 */ /* 0x000fe4000f8e0224 */
[----:B------:R-:W-:Y:S03]  /*6290*/  @!UP0 UIMAD UR8, UR10, UR39, UR5 ;  /* 0x000000270a0882a4 */ /* 0x000fe6000f8e0205 */
[----:B------:R-:W-:Y:S02]  /*62a0*/  @!UP0 UMOV UR5, UR9 ;  /* 0x0000000900058c82 */ /* 0x000fe40008000000 */
[----:B------:R-:W-:Y:S02]  /*62b0*/  UIMAD UR37, UR5, UR42, UR6 ;  /* 0x0000002a052572a4 */ /* 0x000fe4000f8e0206 */
[----:B------:R-:W-:Y:S11]  /*62c0*/  UIMAD UR36, UR8, UR54, UR4 ;  /* 0x00000036082472a4 */ /* 0x000ff6000f8e0204 */
[----:B------:R-:W-:Y:S01]  /*62d0*/  @!UPT UIADD3 URZ, UPT, UPT, URZ, URZ, URZ ;  /* 0x000000fffffff290 */ /* 0x000fe2000fffe0ff */
.L_x_106:
[----:B------:R-:W-:Y:S01]  /*62e0*/  UISETP.NE.AND UP0, UPT, UR38, 0x1, UPT ;  /* 0x000000012600788c */ /* 0x000fe2000bf05270 */
[----:B------:R-:W-:Y:S04]  /*62f0*/  @P0 SHF.R.U32.HI R4, RZ, 0x10, R5 ;  /* 0x00000010ff040819 */ /* 0x000fe80000011605 */
[----:B------:R-:W-:Y:S06]  /*6300*/  @P0 R2UR UR51, R4 ;  /* 0x00000000043302ca */ /* 0x000fec00000e0000 */
[----:B------:R-:W1:Y:S01]  /*6310*/  @!UP0 LDCU.128 UR12, c[0x0][0xb10] ;  /* 0x00016200ff0c87ac */ /* 0x000e620008000c00 */
[----:B------:R-:W2:Y:S01]  /*6320*/  @!UP0 LDCU UR5, c[0x0][0xb0c] ;  /* 0x00016180ff0587ac */ /* 0x000ea20008000800 */
[----:B------:R-:W3:Y:S01]  /*6330*/  @!UP0 LDCU UR10, c[0x0][0xb20] ;  /* 0x00016400ff0a87ac */ /* 0x000ee20008000800 */
[----:B-1----:R-:W-:Y:S02]  /*6340*/  UIMAD.WIDE.U32 UR8, UR37, UR12, URZ ;  /* 0x0000000c250872a5 */ /* 0x002fe4000f8e00ff */
[----:B------:R-:W-:Y:S02]  /*6350*/  UIMAD.WIDE.U32 UR6, UR36, UR15, URZ ;  /* 0x0000000f240672a5 */ /* 0x000fe4000f8e00ff */
[----:B------:R-:W-:Y:S03]  /*6360*/  @!UP0 UISETP.NE.AND UP1, UPT, UR14, 0x1, UPT ;  /* 0x000000010e00888c */ /* 0x000fe6000bf25270 */
[----:B------:R-:W-:Y:S01]  /*6370*/  @!UP0 UMOV UR4, UR9 ;  /* 0x0000000900048c82 */ /* 0x000fe20008000000 */
[----:B--2---:R-:W-:Y:S02]  /*6380*/  @!UP0 UISETP.NE.AND UP2, UPT, UR5, 0x1, UPT ;  /* 0x000000010500888c */ /* 0x004fe4000bf45270 */
[----:B------:R-:W-:Y:S01]  /*6390*/  @!UP0 USHF.R.U32.HI UR4, URZ, UR13, UR4 ;  /* 0x0000000dff048299 */ /* 0x000fe20008011604 */
[----:B------:R-:W-:Y:S02]  /*63a0*/  @!UP0 UMOV UR6, UR7 ;  /* 0x0000000700068c82 */ /* 0x000fe40008000000 */
[----:B---3--:R-:W-:Y:S02]  /*63b0*/  @!UP0 USHF.R.U32.HI UR6, URZ, UR10, UR6 ;  /* 0x0000000aff068299 */ /* 0x008fe40008011606 */
[----:B------:R-:W-:Y:S02]  /*63c0*/  @!UP0 USEL UR7, UR37, UR4, !UP2 ;  /* 0x0000000425078287 */ /* 0x000fe4000d000000 */
[----:B------:R-:W-:Y:S04]  /*63d0*/  @!UP0 USEL UR6, UR36, UR6, !UP1 ;  /* 0x0000000624068287 */ /* 0x000fe8000c800000 */
[----:B------:R-:W-:Y:S02]  /*63e0*/  @!UP0 UIADD3 UR4, UPT, UPT, -UR7, UR6, URZ ;  /* 0x0000000607048290 */ /* 0x000fe4000fffe1ff */
[----:B------:R-:W-:Y:S02]  /*63f0*/  @!UP0 UIADD3 UR6, UPT, UPT, UR7, -UR6, URZ ;  /* 0x8000000607068290 */ /* 0x000fe4000fffe0ff */
[----:B------:R-:W-:Y:S02]  /*6400*/  @!UP0 UIMAD UR37, UR4, UR5, UR37 ;  /* 0x00000005042582a4 */ /* 0x000fe4000f8e0225 */
[----:B------:R-:W-:Y:S02]  /*6410*/  @!UP0 UIMAD UR36, UR6, UR14, UR36 ;  /* 0x0000000e062482a4 */ /* 0x000fe4000f8e0224 */
[----:B------:R-:W-:Y:S09]  /*6420*/  ULOP3.LUT UP0, URZ, UR62, 0x1b0, URZ, 0xc0, !UPT ;  /* 0x000001b03eff7892 */ /* 0x000ff2000f80c0ff */
[----:B------:R-:W-:Y:S05]  /*6430*/  BRA.U !UP0, `(.L_x_107) ;  /* 0x0000000108407547 */ /* 0x000fea000b800000 */
[----:B------:R-:W1:Y:S01]  /*6440*/  LDCU.64 UR8, c[0x4][0x80] ;  /* 0x01001000ff0877ac */ /* 0x000e620008000a00 */
[----:B------:R-:W-:Y:S01]  /*6450*/  MOV R15, 0x0 ;  /* 0x00000000000f7802 */ /* 0x000fe20000000f00 */
[----:B------:R-:W-:Y:S02]  /*6460*/  HFMA2 R12, -RZ, RZ, 0, 5.9604644775390625e-08 ;  /* 0x00000001ff0c7431 */ /* 0x000fe400000001ff */
[----:B------:R-:W-:Y:S02]  /*6470*/  IMAD.MOV.U32 R8, RZ, RZ, 0x70 ;  /* 0x00000070ff087424 */ /* 0x000fe400078e00ff */
[----:B------:R-:W-:Y:S01]  /*6480*/  IMAD.MOV.U32 R13, RZ, RZ, RZ ;  /* 0x000000ffff0d7224 */ /* 0x000fe200078e00ff */
[----:B------:R-:W2:Y:S01]  /*6490*/  LDCU.64 UR6, c[0x4][0x88] ;  /* 0x01001100ff0677ac */ /* 0x000ea20008000a00 */
[----:B------:R-:W3:Y:S01]  /*64a0*/  LDC.64 R14, c[0x4][R15] ;  /* 0x010000000f0e7b82 */ /* 0x000ee20000000a00 */
[----:B------:R-:W4:Y:S01]  /*64b0*/  LDCU.64 UR4, c[0x4][0x8] ;  /* 0x01000100ff0477ac */ /* 0x000f220008000a00 */
[----:B-1----:R-:W-:Y:S01]  /*64c0*/  MOV R5, UR9 ;  /* 0x0000000900057c02 */ /* 0x002fe20008000f00 */
[----:B------:R-:W-:Y:S01]  /*64d0*/  IMAD.U32 R4, RZ, RZ, UR8 ;  /* 0x00000008ff047e24 */ /* 0x000fe2000f8e00ff */
[----:B--2---:R-:W-:Y:S01]  /*64e0*/  MOV R7, UR7 ;  /* 0x0000000700077c02 */ /* 0x004fe20008000f00 */
[----:B------:R-:W-:Y:S01]  /*64f0*/  IMAD.U32 R6, RZ, RZ, UR6 ;  /* 0x00000006ff067e24 */ /* 0x000fe2000f8e00ff */
[----:B----4-:R-:W-:Y:S01]  /*6500*/  MOV R11, UR5 ;  /* 0x00000005000b7c02 */ /* 0x010fe20008000f00 */
[----:B------:R-:W-:Y:S02]  /*6510*/  IMAD.U32 R10, RZ, RZ, UR4 ;  /* 0x00000004ff0a7e24 */ /* 0x000fe4000f8e00ff */
[----:B------:R-:W-:Y:S07]  /*6520*/  LEPC R20, `(.L_x_107) ;  /* 0x000000001014794e */ /* 0x000fee0000000000 */
[----:B---3-5:R-:W-:Y:S05]  /*6530*/  CALL.ABS.NOINC R14 ;  /* 0x000000000e007343 */ /* 0x028fea0003c00000 */
.L_x_107:
[----:B------:R-:W-:Y:S01]  /*6540*/  LOP3.LUT P0, RZ, R164, 0x1b0, RZ, 0xc0, !PT ;  /* 0x000001b0a4ff7812 */ /* 0x000fe2000780c0ff */
[----:B------:R-:W-:Y:S11]  /*6550*/  BSSY.RECONVERGENT B6, `(.L_x_108) ;  /* 0x0000013000067945 */ /* 0x000ff60003800200 */
[----:B------:R-:W-:Y:S01]  /*6560*/  @!UPT UIADD3 URZ, UPT, UPT, URZ, URZ, URZ ;  /* 0x000000fffffff290 */ /* 0x000fe2000fffe0ff */
[----:B------:R-:W-:Y:S05]  /*6570*/  @!P0 BRA `(.L_x_109) ;  /* 0x0000000000408947 */ /* 0x000fea0003800000 */
        /* <DEDUP_REMOVED lines=16> */
.L_x_109:
[----:B------:R-:W-:Y:S05]  /*6680*/  BSYNC.RECONVERGENT B6 ;  /* 0x0000000000067941 */ /* 0x000fea0003800200 */
.L_x_108:
[----:B------:R-:W-:Y:S02]  /*6690*/  R2UR UR4, R161 ;  /* 0x00000000a10472ca */ /* 0x000fe400000e0000 */
[----:B------:R-:W-:Y:S02]  /*66a0*/  ISETP.NE.U32.AND P3, PT, R140, RZ, PT ;  /* 0x000000ff8c00720c */ /* 0x000fe40003f65070 */
[----:B------:R-:W-:Y:S02]  /*66b0*/  ISETP.NE.U32.AND P4, PT, R136, RZ, PT ;  /* 0x000000ff8800720c */ /* 0x000fe40003f85070 */
[----:B------:R-:W-:Y:S02]  /*66c0*/  ISETP.NE.AND.EX P3, PT, R141, RZ, PT, P3 ;  /* 0x000000ff8d00720c */ /* 0x000fe40003f65330 */
[----:B------:R-:W-:Y:S02]  /*66d0*/  PLOP3.LUT P1, PT, PT, PT, PT, 0x8, 0x80 ;  /* 0x000000000080781c */ /* 0x000fe40003f2e170 */
[----:B------:R-:W-:Y:S03]  /*66e0*/  ISETP.NE.AND.EX P4, PT, R137, RZ, PT, P4 ;  /* 0x000000ff8900720c */ /* 0x000fe60003f85340 */
[----:B------:R-:W-:Y:S06]  /*66f0*/  UISETP.NE.AND UP1, UPT, UR4, URZ, UPT ;  /* 0x000000ff0400728c */ /* 0x000fec000bf25270 */
[----:B------:R-:W-:Y:S05]  /*6700*/  PLOP3.LUT P0, PT, PT, PT, UP1, 0x80, 0x8 ;  /* 0x000000000008781c */ /* 0x000fea0003f0f018 */
[----:B------:R-:W1:Y:S08]  /*6710*/  @UP1 LDCU.64 UR4, c[0x0][0x888] ;  /* 0x00011100ff0417ac */ /* 0x000e700008000a00 */
[----:B------:R-:W-:Y:S01]  /*6720*/  @P0 PLOP3.LUT P1, PT, P3, PT, PT, 0x80, 0x8 ;  /* 0x000000000008081c */ /* 0x000fe20001f2f070 */
[----:B-1----:R-:W-:Y:S04]  /*6730*/  @UP1 UISETP.NE.U32.AND UP0, UPT, UR4, URZ, UPT ;  /* 0x000000ff0400128c */ /* 0x002fe8000bf05070 */
[----:B------:R-:W-:Y:S04]  /*6740*/  @UP1 UISETP.NE.AND.EX UP0, UPT, UR5, URZ, UPT, UP0 ;  /* 0x000000ff0500128c */ /* 0x000fe8000bf05300 */
[----:B------:R-:W-:Y:S01]  /*6750*/  @UP1 USEL UR4, URZ, 0xffffffff, UP0 ;  /* 0xffffffffff041887 */ /* 0x000fe20008000000 */
[----:B------:R-:W-:Y:S11]  /*6760*/  @!P3 BRA `(.L_x_110) ;  /* 0x000000000030b947 */ /* 0x000ff60003800000 */
[----:B------:R-:W-:Y:S01]  /*6770*/  ISETP.NE.U32.AND P2, PT, R138, RZ, PT ;  /* 0x000000ff8a00720c */ /* 0x000fe20003f45070 */
[----:B------:R-:W1:Y:S01]  /*6780*/  LDCU.64 UR6, c[0x0][0x358] ;  /* 0x00006b00ff0677ac */ /* 0x000e620008000a00 */
[----:B------:R-:W-:Y:S02]  /*6790*/  IMAD.MOV.U32 R156, RZ, RZ, 0x1 ;  /* 0x00000001ff9c7424 */ /* 0x000fe400078e00ff */
[----:B------:R-:W-:Y:S11]  /*67a0*/  ISETP.NE.AND.EX P2, PT, R139, RZ, PT, P2 ;  /* 0x000000ff8b00720c */ /* 0x000ff60003f45320 */
[----:B------:R-:W-:Y:S02]  /*67b0*/  @!UPT UIADD3 URZ, UPT, UPT, URZ, URZ, URZ ;  /* 0x000000fffffff290 */ /* 0x000fe4000fffe0ff */
[----:B------:R-:W2:Y:S01]  /*67c0*/  @P2 LDC.64 R4, c[0x0][0x888] ;  /* 0x00022200ff042b82 */ /* 0x000ea20000000a00 */
[----:B------:R-:W-:Y:S04]  /*67d0*/  @P2 IMAD R0, R140, UR46, RZ ;  /* 0x0000002e8c002c24 */ /* 0x000fe8000f8e02ff */
[----:B--2---:R-:W-:Y:S04]  /*67e0*/  @P2 IMAD.WIDE R4, R0, 0x4, R4 ;  /* 0x0000000400042825 */ /* 0x004fe800078e0204 */
[----:B------:R-:W-:Y:S01]  /*67f0*/  HFMA2 R0, -RZ, RZ, 0, 5.9604644775390625e-08 ;  /* 0x00000001ff007431 */ /* 0x000fe200000001ff */
[----:B-1---5:R1:W5:Y:S04]  /*6800*/  @P2 LDG.E R71, desc[UR6][R4.64] ;  /* 0x0000000604472981 */ /* 0x022368000c1e1900 */
[----:B------:R-:W-:Y:S01]  /*6810*/  @!P2 PRMT R156, R0, 0x7610, R156 ;  /* 0x00007610009ca816 */ /* 0x000fe2000000009c */
[----:B-1----:R-:W2:Y:S06]  /*6820*/  @!P2 LDC R71, c[0x0][0x880] ;  /* 0x00022000ff47ab82 */ /* 0x002eac0000000800 */
.L_x_110:
[----:B------:R-:W-:Y:S05]  /*6830*/  @!P4 BRA `(.L_x_111) ;  /* 0x000000000024c947 */ /* 0x000fea0003800000 */
[----:B------:R-:W-:Y:S01]  /*6840*/  ISETP.NE.U32.AND P2, PT, R134, RZ, PT ;  /* 0x000000ff8600720c */ /* 0x000fe20003f45070 */
[----:B------:R-:W1:Y:S03]  /*6850*/  LDCU.64 UR6, c[0x0][0x358] ;  /* 0x00006b00ff0677ac */ /* 0x000e660008000a00 */
[----:B------:R-:W-:Y:S11]  /*6860*/  ISETP.NE.AND.EX P2, PT, R135, RZ, PT, P2 ;  /* 0x000000ff8700720c */ /* 0x000ff60003f45320 */
[----:B------:R-:W-:Y:S02]  /*6870*/  @!UPT UIADD3 URZ, UPT, UPT, URZ, URZ, URZ ;  /* 0x000000fffffff290 */ /* 0x000fe4000fffe0ff */
[----:B------:R-:W3:Y:S01]  /*6880*/  @P2 LDC.64 R4, c[0x0][0x8a8] ;  /* 0x00022a00ff042b82 */ /* 0x000ee20000000a00 */
[----:B------:R-:W-:Y:S04]  /*6890*/  @P2 IMAD R0, R136, UR46, RZ ;  /* 0x0000002e88002c24 */ /* 0x000fe8000f8e02ff */
[----:B---3--:R-:W-:Y:S05]  /*68a0*/  @P2 IMAD.WIDE R4, R0, 0x4, R4 ;  /* 0x0000000400042825 */ /* 0x008fea00078e0204 */
[----:B-1---5:R1:W5:Y:S02]  /*68b0*/  @P2 LDG.E R70, desc[UR6][R4.64] ;  /* 0x0000000604462981 */ /* 0x022364000c1e1900 */
[----:B-1----:R-:W3:Y:S02]  /*68c0*/  @!P2 LDC R70, c[0x0][0x8a0] ;  /* 0x00022800ff46ab82 */ /* 0x002ee40000000800 */
.L_x_111:
[----:B--2--5:R-:W-:Y:S01]  /*68d0*/  @P0 FSETP.NEU.AND P4, PT, R71, RZ, PT ;  /* 0x000000ff4700020b */ /* 0x024fe20003f8d000 */
[----:B------:R-:W-:Y:S01]  /*68e0*/  IMAD.U32 R3, RZ, RZ, UR4 ;  /* 0x00000004ff037e24 */ /* 0x000fe2000f8e00ff */
[----:B------:R-:W-:Y:S01]  /*68f0*/  @P0 LOP3.LUT P2, RZ, R156, 0xff, RZ, 0xc0, !PT ;  /* 0x000000ff9cff0812 */ /* 0x000fe2000784c0ff */
[----:B------:R-:W-:Y:S01]  /*6900*/  BSSY B1, `(.L_x_112) ;  /* 0x000003e000017945 */ /* 0x000fe20003800000 */
[----:B------:R-:W-:Y:S01]  /*6910*/  @P0 SEL R4, RZ, 0xffffffff, P4 ;  /* 0xffffffffff040807 */ /* 0x000fe20002000000 */
[----:B------:R-:W-:Y:S01]  /*6920*/  IMAD.IADD R64, R69, 0x1, R2 ;  /* 0x0000000145407824 */ /* 0x000fe200078e0202 */
[----:B------:R-:W-:Y:S02]  /*6930*/  LEA R165, R68, UR44, 0x3 ;  /* 0x0000002c44a57c11 */ /* 0x000fe4000f8e18ff */
[----:B------:R-:W-:Y:S02]  /*6940*/  CS2R R130, SRZ ;  /* 0x0000000000827805 */ /* 0x000fe4000001ff00 */
[----:B------:R-:W-:Y:S02]  /*6950*/  @P1 SEL R4, R3, R4, !P2 ;  /* 0x0000000403041207 */ /* 0x000fe40005000000 */
[----:B------:R-:W-:Y:S02]  /*6960*/  CS2R R128, SRZ ;  /* 0x0000000000807805 */ /* 0x000fe4000001ff00 */
[----:B------:R-:W-:Y:S02]  /*6970*/  SHF.L.U32 R0, R153, 0x1f, RZ ;  /* 0x0000001f99007819 */ /* 0x000fe400000006ff */
[----:B------:R-:W-:Y:S02]  /*6980*/  CS2R R118, SRZ ;  /* 0x0000000000767805 */ /* 0x000fe4000001ff00 */
[----:B------:R-:W-:Y:S02]  /*6990*/  @P0 LOP3.LUT R4, R4, 0x1, RZ, 0xc0, !PT ;  /* 0x0000000104040812 */ /* 0x000fe400078ec0ff */
[----:B------:R-:W-:Y:S02]  /*69a0*/  CS2R R116, SRZ ;  /* 0x0000000000747805 */ /* 0x000fe4000001ff00 */
[----:B------:R-:W-:Y:S02]  /*69b0*/  PLOP3.LUT P5, PT, PT, PT, PT, 0x8, 0x80 ;  /* 0x000000000080781c */ /* 0x000fe40003fae170 */
[----:B------:R-:W-:Y:S02]  /*69c0*/  CS2R R102, SRZ ;  /* 0x0000000000667805 */ /* 0x000fe4000001ff00 */
[----:B------:R-:W-:Y:S02]  /*69d0*/  ISETP.NE.U32.OR P1, PT, R4, 0x1, !P0 ;  /* 0x000000010400780c */ /* 0x000fe40004725470 */
[----:B------:R-:W-:Y:S02]  /*69e0*/  CS2R R100, SRZ ;  /* 0x0000000000647805 */ /* 0x000fe4000001ff00 */
[----:B------:R-:W-:Y:S02]  /*69f0*/  CS2R R86, SRZ ;  /* 0x0000000000567805 */ /* 0x000fe4000001ff00 */
[----:B------:R-:W-:Y:S07]  /*6a00*/  CS2R R84, SRZ ;  /* 0x0000000000547805 */ /* 0x000fee000001ff00 */
[----:B------:R-:W-:Y:S04]  /*6a10*/  @P1 SHF.L.U32 R5, R143, 0x1f, RZ ;  /* 0x0000001f8f051819 */ /* 0x000fe800000006ff */
[----:B------:R-:W1:Y:S01]  /*6a20*/  @P1 SYNCS.PHASECHK.TRANS64.TRYWAIT P0, [UR44+0x140], R5 ;  /* 0x00014005ff0015a7 */ /* 0x000e62000800112c */
[----:B------:R2:W4:Y:S01]  /*6a30*/  SYNCS.PHASECHK.TRANS64.TRYWAIT P4, [R165+URZ+0x170], R0 ;  /* 0x00017000a50075a7 */ /* 0x00052200080811ff */
[----:B-1----:R-:W-:Y:S01]  /*6a40*/  @P1 PLOP3.LUT P5, PT, P0, PT, PT, 0x8, 0x80 ;  /* 0x000000000080181c */ /* 0x002fe200007ae170 */
[----:B------:R-:W-:Y:S01]  /*6a50*/  @!UPT UIADD3 URZ, UPT, UPT, URZ, URZ, URZ ;  /* 0x000000fffffff290 */ /* 0x000fe2000fffe0ff */
[----:B--2-4-:R-:W-:Y:S11]  /*6a60*/  @!P1 BRA `(.L_x_113) ;  /* 0x00000000009c9947 */ /* 0x014ff60003800000 */
[----:B------:R-:W-:Y:S01]  /*6a70*/  ISETP.NE.U32.AND P0, PT, RZ, UR60, PT ;  /* 0x0000003cff007c0c */ /* 0x000fe2000bf05070 */
[----:B------:R-:W-:Y:S01]  /*6a80*/  BSSY B0, `(.L_x_114) ;  /* 0x0000016000007945 */ /* 0x000fe20003800000 */
[----:B------:R-:W-:Y:S02]  /*6a90*/  FSETP.NEU.AND P2, PT, R71, RZ, PT ;  /* 0x000000ff4700720b */ /* 0x000fe40003f4d000 */
[----:B------:R-:W-:Y:S02]  /*6aa0*/  CS2R R86, SRZ ;  /* 0x0000000000567805 */ /* 0x000fe4000001ff00 */
[----:B------:R-:W-:Y:S02]  /*6ab0*/  ISETP.NE.AND.EX P0, PT, RZ, UR61, PT, P0 ;  /* 0x0000003dff007c0c */ /* 0x000fe4000bf05300 */
[----:B------:R-:W-:Y:S02]  /*6ac0*/  CS2R R84, SRZ ;  /* 0x0000000000547805 */ /* 0x000fe4000001ff00 */
[----:B------:R-:W-:Y:S02]  /*6ad0*/  LOP3.LUT P1, RZ, R156, 0xff, RZ, 0xc0, !PT ;  /* 0x000000ff9cff7812 */ /* 0x000fe4000782c0ff */
[----:B------:R-:W-:Y:S02]  /*6ae0*/  CS2R R102, SRZ ;  /* 0x0000000000667805 */ /* 0x000fe4000001ff00 */
[----:B------:R-:W-:Y:S02]  /*6af0*/  SEL R2, RZ, 0xffffffff, P2 ;  /* 0xffffffffff027807 */ /* 0x000fe40001000000 */
[----:B------:R-:W-:Y:S02]  /*6b00*/  CS2R R100, SRZ ;  /* 0x0000000000647805 */ /* 0x000fe4000001ff00 */
[----:B------:R-:W-:Y:S02]  /*6b10*/  SEL R3, RZ, 0xffffffff, P0 ;  /* 0xffffffffff037807 */ /* 0x000fe40000000000 */
[----:B------:R-:W-:Y:S02]  /*6b20*/  CS2R R118, SRZ ;  /* 0x0000000000767805 */ /* 0x000fe4000001ff00 */
[----:B------:R-:W-:Y:S02]  /*6b30*/  CS2R R116, SRZ ;  /* 0x0000000000747805 */ /* 0x000fe4000001ff00 */
[----:B------:R-:W-:Y:S02]  /*6b40*/  CS2R R130, SRZ ;  /* 0x0000000000827805 */ /* 0x000fe4000001ff00 */
[----:B------:R-:W-:Y:S02]  /*6b50*/  @P3 SEL R2, R3, R2, !P1 ;  /* 0x0000000203023207 */ /* 0x000fe40004800000 */
[----:B------:R-:W-:Y:S02]  /*6b60*/  CS2R R128, SRZ ;  /* 0x0000000000807805 */ /* 0x000fe4000001ff00 */
[----:B------:R-:W-:Y:S04]  /*6b70*/  LOP3.LUT R2, R2, 0x1, RZ, 0xc0, !PT ;  /* 0x0000000102027812 */ /* 0x000fe800078ec0ff */
[----:B------:R-:W-:Y:S01]  /*6b80*/  ISETP.NE.U32.AND P0, PT, R2, 0x1, PT ;  /* 0x000000010200780c */ /* 0x000fe20003f05070 */
[----:B------:R-:W-:Y:S01]  /*6b90*/  @!UPT UIADD3 URZ, UPT, UPT, URZ, URZ, URZ ;  /* 0x000000fffffff290 */ /* 0x000fe2000fffe0ff */
[----:B------:R-:W-:Y:S11]  /*6ba0*/  @!P5 BRA `(.L_x_115) ;  /* 0x00000000000cd947 */ /* 0x000ff60003800000 */
[----:B------:R-:W-:Y:S04]  /*6bb0*/  SHF.L.U32 R3, R143, 0x1f, RZ ;  /* 0x0000001f8f037819 */ /* 0x000fe800000006ff */
[----:B------:R-:W1:Y:S02]  /*6bc0*/  SYNCS.PHASECHK.TRANS64.TRYWAIT P1, [UR44+0x140], R3 ;  /* 0x00014003ff0075a7 */ /* 0x000e64000802112c */
[----:B-1----:R-:W-:Y:S05]  /*6bd0*/  @!P1 BRA `(.L_x_116) ;  /* 0x0000002400089947 */ /* 0x002fea0003800000 */
.L_x_115:
[----:B------:R-:W-:Y:S05]  /*6be0*/  BSYNC B0 ;  /* 0x0000000000007941 */ /* 0x000fea0003800000 */
.L_x_114:
[----:B------:R2:W4:Y:S01]  /*6bf0*/  @P0 LDS.128 R84, [R155+UR44+0x200] ;  /* 0x0002002c9b540984 */ /* 0x0005220008000c00 */
[----:B------:R-:W5:Y:S01]  /*6c00*/  S2UR UR5, SR_CgaCtaId ;  /* 0x00000000000579c3 */ /* 0x000f620000008800 */
[----:B------:R-:W-:Y:S01]  /*6c10*/  UIADD3 UR4, UPT, UPT, UR44, 0x148, URZ ;  /* 0x000001482c047890 */ /* 0x000fe2000fffe0ff */
[----:B------:R-:W-:Y:S01]  /*6c20*/  LOP3.LUT R143, R143, 0x1, RZ, 0x3c, !PT ;  /* 0x000000018f8f7812 */ /* 0x000fe200078e3cff */
[----:B------:R2:W1:Y:S04]  /*6c30*/  @P0 LDS.128 R100, [R154+0x10] ;  /* 0x000010009a640984 */ /* 0x0004680000000c00 */
[----:B------:R2:W1:Y:S04]  /*6c40*/  @P0 LDS.128 R116, [R163+0x20] ;  /* 0x00002000a3740984 */ /* 0x0004680000000c00 */
[----:B------:R2:W1:Y:S01]  /*6c50*/  @P0 LDS.128 R128, [R162+0x30] ;  /* 0x00003000a2800984 */ /* 0x0004620000000c00 */
[----:B------:R-:W-:Y:S01]  /*6c60*/  @!PT LDS RZ, [RZ] ;  /* 0x00000000fffff984 */ /* 0x000fe20000000800 */
[----:B------:R-:W-:Y:S01]  /*6c70*/  @!PT LDS RZ, [RZ] ;  /* 0x00000000fffff984 */ /* 0x000fe20000000800 */
[----:B------:R-:W-:Y:S01]  /*6c80*/  @!PT LDS RZ, [RZ] ;  /* 0x00000000fffff984 */ /* 0x000fe20000000800 */
[----:B------:R-:W-:Y:S01]  /*6c90*/  @!PT LDS RZ, [RZ] ;  /* 0x00000000fffff984 */ /* 0x000fe20000000800 */
[----:B------:R3:W-:Y:S06]  /*6ca0*/  MEMBAR.ALL.CTA ;  /* 0x0000000000007992 */ /* 0x0007ec0000008000 */
[----:B---3--:R-:W3:Y:S01]  /*6cb0*/  FENCE.VIEW.ASYNC.S ;  /* 0x00000000000073c6 */ /* 0x008ee20000000000 */
[----:B-----5:R-:W-:Y:S09]  /*6cc0*/  UPRMT UR4, UR5, 0x654, UR4 ;  /* 0x0000065405047896 */ /* 0x020ff20008000004 */
[----:B---3--:R-:W-:Y:S03]  /*6cd0*/  SYNCS.ARRIVE.TRANS64.RED.A1T0 RZ, [UR4], RZ ;  /* 0x000000ffffff79a7 */ /* 0x008fe60008100404 */
.L_x_113:
[----:B------:R-:W-:Y:S05]  /*6ce0*/  BSYNC B1 ;  /* 0x0000000000017941 */ /* 0x000fea0003800000 */
.L_x_112:
[----:B-1----:R-:W-:Y:S04]  /*6cf0*/  SHF.R.U32.HI R2, RZ, 0x15, R64 ;  /* 0x00000015ff027819 */ /* 0x002fe80000011640 */
[----:B------:R-:W-:Y:S01]  /*6d00*/  LOP3.LUT P0, RZ, R2, 0x3, R157, 0x48, !PT ;  /* 0x0000000302ff7812 */ /* 0x000fe2000780489d */
[----:B------:R-:W-:Y:S01]  /*6d10*/  @!UPT UIADD3 URZ, UPT, UPT, URZ, URZ, URZ ;  /* 0x000000fffffff290 */ /* 0x000fe2000fffe0ff */
[----:B------:R-:W-:Y:S11]  /*6d20*/  @P4 BRA `(.L_x_117) ;  /* 0x0000000000084947 */ /* 0x000ff60003800000 */
[----:B------:R-:W1:Y:S02]  /*6d30*/  SYNCS.PHASECHK.TRANS64.TRYWAIT P1, [R165+URZ+0x170], R0 ;  /* 0x00017000a50075a7 */ /* 0x000e6400080211ff */
[----:B-1----:R-:W-:Y:S05]  /*6d40*/  @!P1 BRA `(.L_x_118) ;  /* 0x0000002000c49947 */ /* 0x002fea0003800000 */
.L_x_117:
[----:B------:R-:W-:Y:S05]  /*6d50*/  @!P0 BRA `(.L_x_119) ;  /* 0x0000000000408947 */ /* 0x000fea0003800000 */
[----:B------:R-:W1:Y:S01]  /*6d60*/  LDCU.64 UR8, c[0x4][0x70] ;  /* 0x01000e00ff0877ac */ /* 0x000e620008000a00 */
[----:B------:R-:W-:Y:S01]  /*6d70*/  MOV R3, 0x0 ;  /* 0x0000000000037802 */ /* 0x000fe20000000f00 */
[----:B------:R-:W-:Y:S02]  /*6d80*/  HFMA2 R12, -RZ, RZ, 0, 5.9604644775390625e-08 ;  /* 0x00000001ff0c7431 */ /* 0x000fe400000001ff */
[----:B------:R-:W-:Y:S02]  /*6d90*/  IMAD.MOV.U32 R8, RZ, RZ, 0x192 ;  /* 0x00000192ff087424 */ /* 0x000fe400078e00ff */
[----:B------:R-:W-:Y:S01]  /*6da0*/  IMAD.MOV.U32 R13, RZ, RZ, RZ ;  /* 0x000000ffff0d7224 */ /* 0x000fe200078e00ff */
[----:B------:R-:W5:Y:S01]  /*6db0*/  LDCU.64 UR6, c[0x4][0x78] ;  /* 0x01000f00ff0677ac */ /* 0x000f620008000a00 */
[----:B------:R-:W2:Y:S01]  /*6dc0*/  LDC.64 R2, c[0x4][R3] ;  /* 0x0100000003027b82 */ /* 0x000ea20000000a00 */
[----:B------:R-:W3:Y:S01]  /*6dd0*/  LDCU.64 UR4, c[0x4][0x10] ;  /* 0x01000200ff0477ac */ /* 0x000ee20008000a00 */
[----:B-1----:R-:W-:Y:S01]  /*6de0*/  MOV R5, UR9 ;  /* 0x0000000900057c02 */ /* 0x002fe20008000f00 */
[----:B------:R-:W-:Y:S01]  /*6df0*/  IMAD.U32 R4, RZ, RZ, UR8 ;  /* 0x00000008ff047e24 */ /* 0x000fe2000f8e00ff */
[----:B-----5:R-:W-:Y:S01]  /*6e00*/  MOV R7, UR7 ;  /* 0x0000000700077c02 */ /* 0x020fe20008000f00 */
[----:B------:R-:W-:Y:S01]  /*6e10*/  IMAD.U32 R6, RZ, RZ, UR6 ;  /* 0x00000006ff067e24 */ /* 0x000fe2000f8e00ff */
[----:B---3--:R-:W-:Y:S01]  /*6e20*/  MOV R11, UR5 ;  /* 0x00000005000b7c02 */ /* 0x008fe20008000f00 */
[----:B------:R-:W-:Y:S02]  /*6e30*/  IMAD.U32 R10, RZ, RZ, UR4 ;  /* 0x00000004ff0a7e24 */ /* 0x000fe4000f8e00ff */
[----:B------:R-:W-:Y:S07]  /*6e40*/  LEPC R20, `(.L_x_119) ;  /* 0x000000001014794e */ /* 0x000fee0000000000 */
[----:B--2-4-:R-:W-:Y:S05]  /*6e50*/  CALL.ABS.NOINC R2 ;  /* 0x0000000002007343 */ /* 0x014fea0003c00000 */
.L_x_119:
[----:B------:R-:W-:Y:S01]  /*6e60*/  LOP3.LUT P0, RZ, R142, 0x60, RZ, 0xc0, !PT ;  /* 0x000000608eff7812 */ /* 0x000fe2000780c0ff */
[----:B------:R-:W-:Y:S05]  /*6e70*/  WARPSYNC.ALL ;  /* 0x0000000000007948 */ /* 0x000fea0003800000 */
[----:B------:R-:W-:Y:S01]  /*6e80*/  R2UR UR4, R64 ;  /* 0x00000000400472ca */ /* 0x000fe200000e0000 */
[----:B------:R-:W-:Y:S01]  /*6e90*/  BSSY.RECONVERGENT B0, `(.L_x_120) ;  /* 0x000012e000007945 */ /* 0x000fe20003800200 */
[-C--:B----4-:R-:W-:Y:S02]  /*6ea0*/  F2FP.F16.E4M3.UNPACK_B R73, R84.reuse ;  /* 0x00000054ff49723e */ /* 0x090fe400020006ff */
[----:B------:R-:W-:Y:S02]  /*6eb0*/  F2FP.F16.E4M3.UNPACK_B R84, R84.H1 ;  /* 0x00000054ff54723e */ /* 0x000fe400030006ff */
[-C--:B------:R-:W-:Y:S01]  /*6ec0*/  F2FP.F16.E4M3.UNPACK_B R77, R85.reuse ;  /* 0x00000055ff4d723e */ /* 0x080fe200020006ff */
[--C-:B------:R-:W-:Y:S01]  /*6ed0*/  HADD2.F32 R72, -RZ, R73.reuse.H0_H0 ;  /* 0x20000049ff487230 */ /* 0x100fe20000004100 */
[----:B------:R-:W-:Y:S01]  /*6ee0*/  F2FP.F16.E4M3.UNPACK_B R79, R85.H1 ;  /* 0x00000055ff4f723e */ /* 0x000fe200030006ff */
[----:B------:R-:W-:Y:S01]  /*6ef0*/  HADD2.F32 R74, -RZ, R73.H1_H1 ;  /* 0x30000049ff4a7230 */ /* 0x000fe20000004100 */
[-C--:B------:R-:W-:Y:S01]  /*6f00*/  F2FP.F16.E4M3.UNPACK_B R81, R86.reuse ;  /* 0x00000056ff51723e */ /* 0x080fe200020006ff */
[--C-:B------:R-:W-:Y:S01]  /*6f10*/  HADD2.F32 R73, -RZ, R84.reuse.H0_H0 ;  /* 0x20000054ff497230 */ /* 0x100fe20000004100 */
[----:B------:R-:W-:Y:S01]  /*6f20*/  F2FP.F16.E4M3.UNPACK_B R83, R86.H1 ;  /* 0x00000056ff53723e */ /* 0x000fe200030006ff */
[----:B------:R-:W1:Y:S01]  /*6f30*/  LDTM.x64 R4, tmem[UR4] ;  /* 0x00000004000479ee */ /* 0x000e620008340000 */
[----:B------:R-:W-:Y:S01]  /*6f40*/  NOP ;  /* 0x0000000000007918 */ /* 0x000fe20000000000 */
[----:B------:R-:W-:Y:S01]  /*6f50*/  IADD3 R165, PT, PT, R165, 0x180, RZ ;  /* 0x00000180a5a57810 */ /* 0x000fe20007ffe0ff */
[----:B------:R-:W-:Y:S01]  /*6f60*/  HADD2.F32 R76, -RZ, R84.H1_H1 ;  /* 0x30000054ff4c7230 */ /* 0x000fe20000004100 */
[-C--:B------:R-:W-:Y:S01]  /*6f70*/  F2FP.F16.E4M3.UNPACK_B R89, R100.reuse ;  /* 0x00000064ff59723e */ /* 0x080fe200020006ff */
[--C-:B------:R-:W-:Y:S01]  /*6f80*/  HADD2.F32 R75, -RZ, R77.reuse.H0_H0 ;  /* 0x2000004dff4b7230 */ /* 0x100fe20000004100 */
[----:B------:R-:W-:Y:S01]  /*6f90*/  LOP3.LUT R165, R165, 0xfefffff8, RZ, 0xc0, !PT ;  /* 0xfefffff8a5a57812 */ /* 0x000fe200078ec0ff */
[----:B------:R-:W-:Y:S01]  /*6fa0*/  HADD2.F32 R78, -RZ, R77.H1_H1 ;  /* 0x3000004dff4e7230 */ /* 0x000fe20000004100 */
[----:B------:R-:W-:Y:S01]  /*6fb0*/  F2FP.F16.E4M3.UNPACK_B R100, R100.H1 ;  /* 0x00000064ff64723e */ /* 0x000fe200030006ff */
[----:B------:R-:W-:Y:S01]  /*6fc0*/  HADD2.F32 R82, -RZ, R81.H1_H1 ;  /* 0x30000051ff527230 */ /* 0x000fe20000004100 */
[----:B-1----:R1:W-:Y:S01]  /*6fd0*/  SYNCS.ARRIVE.TRANS64.RED.A1T0 RZ, [R165+URZ], RZ ;  /* 0x000000ffa5ff79a7 */ /* 0x0023e200081004ff */
[----:B------:R-:W-:Y:S01]  /*6fe0*/  HADD2.F32 R90, -RZ, R89.H1_H1 ;  /* 0x30000059ff5a7230 */ /* 0x000fe20000004100 */
[-C--:B------:R-:W-:Y:S01]  /*6ff0*/  F2FP.F16.E4M3.UNPACK_B R85, R87.reuse ;  /* 0x00000057ff55723e */ /* 0x080fe200020006ff */
[--C-:B------:R-:W-:Y:S01]  /*7000*/  HADD2.F32 R77, -RZ, R79.reuse.H0_H0 ;  /* 0x2000004fff4d7230 */ /* 0x100fe20000004100 */
[----:B------:R-:W-:Y:S01]  /*7010*/  F2FP.F16.E4M3.UNPACK_B R87, R87.H1 ;  /* 0x00000057ff57723e */ /* 0x000fe200030006ff */
[----:B------:R-:W-:Y:S01]  /*7020*/  HADD2.F32 R80, -RZ, R79.H1_H1 ;  /* 0x3000004fff507230 */ /* 0x000fe20000004100 */
[-C--:B------:R-:W-:Y:S01]  /*7030*/  F2FP.F16.E4M3.UNPACK_B R93, R101.reuse ;  /* 0x00000065ff5d723e */ /* 0x080fe200020006ff */
[----:B------:R-:W-:Y:S01]  /*7040*/  HADD2.F32 R79, -RZ, R81.H0_H0 ;  /* 0x20000051ff4f7230 */ /* 0x000fe20000004100 */
[----:B------:R-:W-:Y:S01]  /*7050*/  F2FP.F16.E4M3.UNPACK_B R95, R101.H1 ;  /* 0x00000065ff5f723e */ /* 0x000fe200030006ff */
[----:B------:R-:W-:Y:S01]  /*7060*/  HADD2.F32 R88, -RZ, R87.H1_H1 ;  /* 0x30000057ff587230 */ /* 0x000fe20000004100 */
[-C--:B------:R-:W-:Y:S01]  /*7070*/  F2FP.F16.E4M3.UNPACK_B R97, R102.reuse ;  /* 0x00000066ff61723e */ /* 0x080fe200020006ff */
[--C-:B------:R-:W-:Y:S01]  /*7080*/  HADD2.F32 R91, -RZ, R93.reuse.H0_H0 ;  /* 0x2000005dff5b7230 */ /* 0x100fe20000004100 */
[----:B------:R-:W-:Y:S01]  /*7090*/  F2FP.F16.E4M3.UNPACK_B R99, R102.H1 ;  /* 0x00000066ff63723e */ /* 0x000fe200030006ff */
[----:B------:R-:W-:Y:S02]  /*70a0*/  HADD2.F32 R94, -RZ, R93.H1_H1 ;  /* 0x3000005dff5e7230 */ /* 0x000fe40000004100 */
[C---:B---3--:R-:W-:Y:S01]  /*70b0*/  FMUL R4, R70.reuse, R4 ;  /* 0x0000000446047220 */ /* 0x048fe20000400000 */
[C---:B------:R-:W-:Y:S01]  /*70c0*/  FMUL R5, R70.reuse, R5 ;  /* 0x0000000546057220 */ /* 0x040fe20000400000 */
[C---:B------:R-:W-:Y:S01]  /*70d0*/  FMUL R8, R70.reuse, R8 ;  /* 0x0000000846087220 */ /* 0x040fe20000400000 */
[C---:B------:R-:W-:Y:S01]  /*70e0*/  FMUL R9, R70.reuse, R9 ;  /* 0x0000000946097220 */ /* 0x040fe20000400000 */
[C---:B------:R-:W-:Y:S01]  /*70f0*/  FFMA R4, R71.reuse, R72, R4 ;  /* 0x0000004847047223 */ /* 0x040fe20000000004 */
[C---:B------:R-:W-:Y:S01]  /*7100*/  FFMA R5, R71.reuse, R74, R5 ;  /* 0x0000004a47057223 */ /* 0x040fe20000000005 */
[C---:B------:R-:W-:Y:S01]  /*7110*/  FMUL R12, R70.reuse, R12 ;  /* 0x0000000c460c7220 */ /* 0x040fe20000400000 */
[C---:B------:R-:W-:Y:S01]  /*7120*/  FMUL R13, R70.reuse, R13 ;  /* 0x0000000d460d7220 */ /* 0x040fe20000400000 */
[C---:B------:R-:W-:Y:S01]  /*7130*/  FMUL R0, R70.reuse, R16 ;  /* 0x0000001046007220 */ /* 0x040fe20000400000 */
[C---:B------:R-:W-:Y:S01]  /*7140*/  FMUL R2, R70.reuse, R17 ;  /* 0x0000001146027220 */ /* 0x040fe20000400000 */
[C---:B------:R-:W-:Y:S01]  /*7150*/  FMUL R16, R70.reuse, R20 ;  /* 0x0000001446107220 */ /* 0x040fe20000400000 */
[C---:B------:R-:W-:Y:S01]  /*7160*/  FMUL R17, R70.reuse, R21 ;  /* 0x0000001546117220 */ /* 0x040fe20000400000 */
[C---:B------:R-:W-:Y:S01]  /*7170*/  FMUL R20, R70.reuse, R24 ;  /* 0x0000001846147220 */ /* 0x040fe20000400000 */
[C---:B------:R-:W-:Y:S01]  /*7180*/  FMUL R21, R70.reuse, R25 ;  /* 0x0000001946157220 */ /* 0x040fe20000400000 */
[----:B------:R-:W-:Y:S02]  /*7190*/  HADD2.F32 R98, -RZ, R97.H1_H1 ;  /* 0x30000061ff627230 */ /* 0x000fe40000004100 */
        /* <DEDUP_REMOVED lines=13> */
[----:B------:R-:W-:Y:S01]  /*7270*/  F2FP.F16.E4M3.UNPACK_B R101, R103 ;  /* 0x00000067ff65723e */ /* 0x000fe200020006ff */
[C---:B------:R-:W-:Y:S01]  /*7280*/  FMUL R49, R70.reuse, R53 ;  /* 0x0000003546317220 */ /* 0x040fe20000400000 */
[C---:B------:R-:W-:Y:S01]  /*7290*/  FMUL R52, R70.reuse, R56 ;  /* 0x0000003846347220 */ /* 0x040fe20000400000 */
[----:B------:R-:W-:Y:S01]  /*72a0*/  F2FP.F16.E4M3.UNPACK_B R103, R103.H1 ;  /* 0x00000067ff67723e */ /* 0x000fe200030006ff */
[C---:B------:R-:W-:Y:S01]  /*72b0*/  FMUL R53, R70.reuse, R57 ;  /* 0x0000003946357220 */ /* 0x040fe20000400000 */
[----:B------:R-:W-:Y:S02]  /*72c0*/  HADD2.F32 R102, -RZ, R101.H1_H1 ;  /* 0x30000065ff667230 */ /* 0x000fe40000004100 */
[C---:B------:R-:W-:Y:S01]  /*72d0*/  FMUL R56, R70.reuse, R60 ;  /* 0x0000003c46387220 */ /* 0x040fe20000400000 */
[----:B------:R-:W-:Y:S01]  /*72e0*/  F2FP.F16.E4M3.UNPACK_B R105, R116 ;  /* 0x00000074ff69723e */ /* 0x000fe200020006ff */
[C---:B------:R-:W-:Y:S01]  /*72f0*/  FMUL R60, R70.reuse, R64 ;  /* 0x00000040463c7220 */ /* 0x040fe20000400000 */
[C---:B------:R-:W-:Y:S01]  /*7300*/  FMUL R57, R70.reuse, R61 ;  /* 0x0000003d46397220 */ /* 0x040fe20000400000 */
[----:B------:R-:W-:Y:S01]  /*7310*/  F2FP.F16.E4M3.UNPACK_B R107, R116.H1 ;  /* 0x00000074ff6b723e */ /* 0x000fe200030006ff */
[----:B------:R-:W-:Y:S02]  /*7320*/  HADD2.F32 R81, -RZ, R83.H0_H0 ;  /* 0x20000053ff517230 */ /* 0x000fe40000004100 */
[C---:B------:R-:W-:Y:S01]  /*7330*/  FMUL R61, R70.reuse, R65 ;  /* 0x00000041463d7220 */ /* 0x040fe20000400000 */
[----:B------:R-:W-:Y:S02]  /*7340*/  HADD2.F32 R106, -RZ, R105.H1_H1 ;  /* 0x30000069ff6a7230 */ /* 0x000fe40000004100 */
[C---:B------:R-:W-:Y:S01]  /*7350*/  FMUL R67, R70.reuse, R67 ;  /* 0x0000004346437220 */ /* 0x040fe20000400000 */
[----:B------:R-:W-:Y:S01]  /*7360*/  F2FP.F16.E4M3.UNPACK_B R109, R117 ;  /* 0x00000075ff6d723e */ /* 0x000fe200020006ff */
[C---:B------:R-:W-:Y:S01]  /*7370*/  FMUL R6, R70.reuse, R6 ;  /* 0x0000000646067220 */ /* 0x040fe20000400000 */
[C---:B------:R-:W-:Y:S01]  /*7380*/  FMUL R7, R70.reuse, R7 ;  /* 0x0000000746077220 */ /* 0x040fe20000400000 */
[----:B------:R-:W-:Y:S01]  /*7390*/  F2FP.F16.E4M3.UNPACK_B R111, R117.H1 ;  /* 0x00000075ff6f723e */ /* 0x000fe200030006ff */
[----:B------:R-:W-:Y:S02]  /*73a0*/  HADD2.F32 R84, -RZ, R83.H1_H1 ;  /* 0x30000053ff547230 */ /* 0x000fe40000004100 */
[C---:B------:R-:W-:Y:S01]  /*73b0*/  FFMA R6, R71.reuse, R73, R6 ;  /* 0x0000004947067223 */ /* 0x040fe20000000006 */
[C---:B------:R-:W-:Y:S01]  /*73c0*/  FFMA R7, R71.reuse, R76, R7 ;  /* 0x0000004c47077223 */ /* 0x040fe20000000007 */
[----:B------:R-:W-:Y:S01]  /*73d0*/  F2FP.F16.E4M3.UNPACK_B R113, R118 ;  /* 0x00000076ff71723e */ /* 0x000fe200020006ff */
[--C-:B------:R-:W-:Y:S02]  /*73e0*/  HADD2.F32 R83, -RZ, R85.reuse.H0_H0 ;  /* 0x20000055ff537230 */ /* 0x100fe40000004100 */
[C---:B------:R-:W-:Y:S01]  /*73f0*/  FFMA R8, R71.reuse, R75, R8 ;  /* 0x0000004b47087223 */ /* 0x040fe20000000008 */
[----:B------:R-:W-:Y:S01]  /*7400*/  FFMA R9, R71, R78, R9 ;  /* 0x0000004e47097223 */ /* 0x000fe20000000009 */
[----:B------:R-:W-:Y:S01]  /*7410*/  F2FP.F16.E4M3.UNPACK_B R115, R118.H1 ;  /* 0x00000076ff73723e */ /* 0x000fe200030006ff */
[----:B------:R-:W-:Y:S01]  /*7420*/  HADD2.F32 R85, -RZ, R85.H1_H1 ;  /* 0x30000055ff557230 */ /* 0x000fe20000004100 */
[----:B------:R-:W-:Y:S01]  /*7430*/  F2FP.SATFINITE.E4M3.F32.PACK_AB_MERGE_C R144, R7, R6, RZ ;  /* 0x000000060790723e */ /* 0x000fe200048070ff */
[----:B------:R-:W-:Y:S02]  /*7440*/  HADD2.F32 R110, -RZ, R109.H1_H1 ;  /* 0x3000006dff6e7230 */ /* 0x000fe40000004100 */
[C---:B------:R-:W-:Y:S01]  /*7450*/  FMUL R10, R70.reuse, R10 ;  /* 0x0000000a460a7220 */ /* 0x040fe20000400000 */
[----:B------:R-:W-:Y:S01]  /*7460*/  HADD2.F32 R114, -RZ, R113.H1_H1 ;  /* 0x30000071ff727230 */ /* 0x000fe20000004100 */
[----:B------:R-:W-:Y:S01]  /*7470*/  F2FP.SATFINITE.E4M3.F32.PACK_AB_MERGE_C R144, R5, R4, R144 ;  /* 0x000000040590723e */ /* 0x000fe20004807090 */
[C---:B------:R-:W-:Y:S01]  /*7480*/  FMUL R11, R70.reuse, R11 ;  /* 0x0000000b460b7220 */ /* 0x040fe20000400000 */
[C---:B------:R-:W-:Y:S01]  /*7490*/  FFMA R10, R71.reuse, R77, R10 ;  /* 0x0000004d470a7223 */ /* 0x040fe2000000000a */
[C---:B------:R-:W-:Y:S01]  /*74a0*/  FMUL R14, R70.reuse, R14 ;  /* 0x0000000e460e7220 */ /* 0x040fe20000400000 */
[C---:B------:R-:W-:Y:S01]  /*74b0*/  FMUL R15, R70.reuse, R15 ;  /* 0x0000000f460f7220 */ /* 0x040fe20000400000 */
[C---:B------:R-:W-:Y:S01]  /*74c0*/  FFMA R11, R71.reuse, R80, R11 ;  /* 0x00000050470b7223 */ /* 0x040fe2000000000b */
[----:B------:R-:W-:Y:S01]  /*74d0*/  F2FP.F16.E4M3.UNPACK_B R117, R119 ;  /* 0x00000077ff75723e */ /* 0x000fe200020006ff */
[----:B------:R-:W-:Y:S02]  /*74e0*/  HADD2.F32 R86, -RZ, R87.H0_H0 ;  /* 0x20000057ff567230 */ /* 0x000fe40000004100 */
[C---:B------:R-:W-:Y:S01]  /*74f0*/  FFMA R12, R71.reuse, R79, R12 ;  /* 0x0000004f470c7223 */ /* 0x040fe2000000000c */
[----:B------:R-:W-:Y:S01]  /*7500*/  FFMA R13, R71, R82, R13 ;  /* 0x00000052470d7223 */ /* 0x000fe2000000000d */
[----:B------:R-:W-:Y:S01]  /*7510*/  F2FP.F16.E4M3.UNPACK_B R119, R119.H1 ;  /* 0x00000077ff77723e */ /* 0x000fe200030006ff */
[----:B------:R-:W-:Y:S01]  /*7520*/  HADD2.F32 R87, -RZ, R89.H0_H0 ;  /* 0x20000059ff577230 */ /* 0x000fe20000004100 */
[----:B------:R-:W-:Y:S01]  /*7530*/  F2FP.SATFINITE.E4M3.F32.PACK_AB_MERGE_C R145, R11, R10, RZ ;  /* 0x0000000a0b91723e */ /* 0x000fe200048070ff */
[--C-:B------:R-:W-:Y:S02]  /*7540*/  HADD2.F32 R89, -RZ, R100.reuse.H0_H0 ;  /* 0x20000064ff597230 */ /* 0x100fe40000004100 */
[C---:B------:R-:W-:Y:S01]  /*7550*/  FFMA R14, R71.reuse, R81, R14 ;  /* 0x00000051470e7223 */ /* 0x040fe2000000000e */
[----:B------:R-:W-:Y:S01]  /*7560*/  FFMA R15, R71, R84, R15 ;  /* 0x00000054470f7223 */ /* 0x000fe2000000000f */
[----:B------:R-:W-:Y:S01]  /*7570*/  F2FP.SATFINITE.E4M3.F32.PACK_AB_MERGE_C R145, R9, R8, R145 ;  /* 0x000000080991723e */ /* 0x000fe20004807091 */
[C---:B------:R-:W-:Y:S01]  /*7580*/  FFMA R0, R71.reuse, R83, R0 ;  /* 0x0000005347007223 */ /* 0x040fe20000000000 */
[----:B------:R-:W-:Y:S01]  /*7590*/  FFMA R2, R71, R85, R2 ;  /* 0x0000005547027223 */ /* 0x000fe20000000002 */
[----:B------:R-:W-:Y:S01]  /*75a0*/  HADD2.F32 R92, -RZ, R100.H1_H1 ;  /* 0x30000064ff5c7230 */ /* 0x000fe20000004100 */
[----:B------:R-:W-:Y:S01]  /*75b0*/  F2FP.SATFINITE.E4M3.F32.PACK_AB_MERGE_C R146, R15, R14, RZ ;  /* 0x0000000e0f92723e */ /* 0x000fe200048070ff */
[----:B------:R-:W-:Y:S02]  /*75c0*/  HADD2.F32 R118, -RZ, R117.H1_H1 ;  /* 0x30000075ff767230 */ /* 0x000fe40000004100 */
[C---:B------:R-:W-:Y:S01]  /*75d0*/  FMUL R3, R70.reuse, R18 ;  /* 0x0000001246037220 */ /* 0x040fe20000400000 */
[C---:B------:R-:W-:Y:S01]  /*75e0*/  FMUL R18, R70.reuse, R22 ;  /* 0x0000001646127220 */ /* 0x040fe20000400000 */
[----:B------:R-:W-:Y:S01]  /*75f0*/  F2FP.SATFINITE.E4M3.F32.PACK_AB_MERGE_C R146, R13, R12, R146 ;  /* 0x0000000c0d92723e */ /* 0x000fe20004807092 */
[C---:B------:R-:W-:Y:S01]  /*7600*/  FMUL R19, R70.reuse, R19 ;  /* 0x0000001346137220 */ /* 0x040fe20000400000 */
[C---:B------:R-:W-:Y:S01]  /*7610*/  FFMA R3, R71.reuse, R86, R3 ;  /* 0x0000005647037223 */ /* 0x040fe20000000003 */
[--C-:B------:R-:W-:Y:S02]  /*7620*/  HADD2.F32 R93, -RZ, R95.reuse.H0_H0 ;  /* 0x2000005fff5d7230 */ /* 0x100fe40000004100 */
[----:B------:R-:W-:Y:S01]  /*7630*/  FMUL R23, R70, R23 ;  /* 0x0000001746177220 */ /* 0x000fe20000400000 */
[C---:B------:R-:W-:Y:S01]  /*7640*/  FFMA R19, R71.reuse, R88, R19 ;  /* 0x0000005847137223 */ /* 0x040fe20000000013 */
[----:B------:R-:W-:Y:S01]  /*7650*/  F2FP.F16.E4M3.UNPACK_B R121, R128 ;  /* 0x00000080ff79723e */ /* 0x000fe200020006ff */
[----:B------:R-:W-:Y:S02]  /*7660*/  HADD2.F32 R96, -RZ, R95.H1_H1 ;  /* 0x3000005fff607230 */ /* 0x000fe40000004100 */
[C---:B------:R-:W-:Y:S01]  /*7670*/  FFMA R16, R71.reuse, R87, R16 ;  /* 0x0000005747107223 */ /* 0x040fe20000000010 */
[C---:B------:R-:W-:Y:S01]  /*7680*/  FFMA R17, R71.reuse, R90, R17 ;  /* 0x0000005a47117223 */ /* 0x040fe20000000011 */
[----:B------:R-:W-:Y:S01]  /*7690*/  F2FP.F16.E4M3.UNPACK_B R123, R128.H1 ;  /* 0x00000080ff7b723e */ /* 0x000fe200030006ff */
[----:B------:R-:W-:Y:S02]  /*76a0*/  HADD2.F32 R95, -RZ, R97.H0_H0 ;  /* 0x20000061ff5f7230 */ /* 0x000fe40000004100 */
[----:B------:R-:W-:Y:S01]  /*76b0*/  FFMA R18, R71, R89, R18 ;  /* 0x0000005947127223 */ /* 0x000fe20000000012 */
[----:B------:R-:W-:Y:S01]  /*76c0*/  F2FP.SATFINITE.E4M3.F32.PACK_AB_MERGE_C R147, R19, R3, RZ ;  /* 0x000000031393723e */ /* 0x000fe200048070ff */
[C---:B------:R-:W-:Y:S01]  /*76d0*/  FFMA R23, R71.reuse, R92, R23 ;  /* 0x0000005c47177223 */ /* 0x040fe20000000017 */
[--C-:B------:R-:W-:Y:S02]  /*76e0*/  HADD2.F32 R97, -RZ, R99.reuse.H0_H0 ;  /* 0x20000063ff617230 */ /* 0x100fe40000004100 */
[C---:B------:R-:W-:Y:S01]  /*76f0*/  FFMA R20, R71.reuse, R91, R20 ;  /* 0x0000005b47147223 */ /* 0x040fe20000000014 */
[----:B------:R-:W-:Y:S01]  /*7700*/  F2FP.SATFINITE.E4M3.F32.PACK_AB_MERGE_C R147, R2, R0, R147 ;  /* 0x000000000293723e */ /* 0x000fe20004807093 */
[----:B------:R-:W-:Y:S01]  /*7710*/  FFMA R21, R71, R94, R21 ;  /* 0x0000005e47157223 */ /* 0x000fe20000000015 */
[----:B------:R-:W-:Y:S01]  /*7720*/  HADD2.F32 R100, -RZ, R99.H1_H1 ;  /* 0x30000063ff647230 */ /* 0x000fe20000004100 */
[----:B------:R-:W-:Y:S01]  /*7730*/  F2FP.SATFINITE.E4M3.F32.PACK_AB_MERGE_C R148, R23, R18, RZ ;  /* 0x000000121794723e */ /* 0x000fe200048070ff */
[----:B------:R-:W-:Y:S01]  /*7740*/  HADD2.F32 R99, -RZ, R101.H0_H0 ;  /* 0x20000065ff637230 */ /* 0x000fe20000004100 */
[----:B------:R1:W-:Y:S01]  /*7750*/  STS.128 [R155+UR44+0x2200], R144 ;  /* 0x002200909b007988 */ /* 0x0003e20008000c2c */
[----:B------:R-:W-:Y:S01]  /*7760*/  HADD2.F32 R122, -RZ, R121.H1_H1 ;  /* 0x30000079ff7a7230 */ /* 0x000fe20000004100 */
[----:B------:R-:W-:Y:S01]  /*7770*/  F2FP.SATFINITE.E4M3.F32.PACK_AB_MERGE_C R148, R17, R16, R148 ;  /* 0x000000101194723e */ /* 0x000fe20004807094 */
[C---:B------:R-:W-:Y:S01]  /*7780*/  FMUL R22, R70.reuse, R26 ;  /* 0x0000001a46167220 */ /* 0x040fe20000400000 */
[C---:B------:R-:W-:Y:S01]  /*7790*/  FMUL R27, R70.reuse, R27 ;  /* 0x0000001b461b7220 */ /* 0x040fe20000400000 */
[C---:B------:R-:W-:Y:S01]  /*77a0*/  FMUL R26, R70.reuse, R30 ;  /* 0x0000001e461a7220 */ /* 0x040fe20000400000 */
[C---:B------:R-:W-:Y:S01]  /*77b0*/  FMUL R31, R70.reuse, R31 ;  /* 0x0000001f461f7220 */ /* 0x040fe20000400000 */
        /* <DEDUP_REMOVED lines=9> */
[C---:B------:R-:W-:Y:S01]  /*7850*/  FFMA R26, R71.reuse, R97, R26 ;  /* 0x00000061471a7223 */ /* 0x040fe2000000001a */
[----:B------:R-:W-:Y:S02]  /*7860*/  HADD2.F32 R103, -RZ, R105.H0_H0 ;  /* 0x20000069ff677230 */ /* 0x000fe40000004100 */
[----:B------:R-:W-:Y:S01]  /*7870*/  FFMA R31, R71, R100, R31 ;  /* 0x00000064471f7223 */ /* 0x000fe2000000001f */
[----:B------:R-:W-:Y:S01]  /*7880*/  F2FP.SATFINITE.E4M3.F32.PACK_AB_MERGE_C R149, R21, R20, R149 ;  /* 0x000000141595723e */ /* 0x000fe20004807095 */
[C---:B------:R-:W-:Y:S01]  /*7890*/  FFMA R28, R71.reuse, R99, R28 ;  /* 0x00000063471c7223 */ /* 0x040fe2000000001c */
[----:B------:R-:W-:Y:S01]  /*78a0*/  FFMA R29, R71, R102, R29 ;  /* 0x00000066471d7223 */ /* 0x000fe2000000001d */
[----:B------:R-:W-:Y:S01]  /*78b0*/  HADD2.F32 R105, -RZ, R107.H0_H0 ;  /* 0x2000006bff697230 */ /* 0x000fe20000004100 */
[----:B------:R-:W-:Y:S01]  /*78c0*/  F2FP.SATFINITE.E4M3.F32.PACK_AB_MERGE_C R150, R31, R26, RZ ;  /* 0x0000001a1f96723e */ /* 0x000fe200048070ff */
[----:B------:R-:W-:Y:S02]  /*78d0*/  HADD2.F32 R126, -RZ, R125.H1_H1 ;  /* 0x3000007dff7e7230 */ /* 0x000fe40000004100 */
[C---:B------:R-:W-:Y:S01]  /*78e0*/  FMUL R30, R70.reuse, R34 ;  /* 0x00000022461e7220 */ /* 0x040fe20000400000 */
[C---:B------:R-:W-:Y:S01]  /*78f0*/  FMUL R35, R70.reuse, R35 ;  /* 0x0000002346237220 */ /* 0x040fe20000400000 */
[----:B------:R-:W-:Y:S01]  /*7900*/  F2FP.SATFINITE.E4M3.F32.PACK_AB_MERGE_C R150, R25, R24, R150 ;  /* 0x000000181996723e */ /* 0x000fe20004807096 */
[----:B------:R-:W-:Y:S02]  /*7910*/  HADD2.F32 R108, -RZ, R107.H1_H1 ;  /* 0x3000006bff6c7230 */ /* 0x000fe40000004100 */
[C---:B------:R-:W-:Y:S01]  /*7920*/  FFMA R30, R71.reuse, R101, R30 ;  /* 0x00000065471e7223 */ /* 0x040fe2000000001e */
[----:B------:R-:W-:Y:S02]  /*7930*/  HADD2.F32 R107, -RZ, R109.H0_H0 ;  /* 0x2000006dff6b7230 */ /* 0x000fe40000004100 */
[C---:B------:R-:W-:Y:S01]  /*7940*/  FFMA R35, R71.reuse, R104, R35 ;  /* 0x0000006847237223 */ /* 0x040fe20000000023 */
[C---:B------:R-:W-:Y:S01]  /*7950*/  FFMA R32, R71.reuse, R103, R32 ;  /* 0x0000006747207223 */ /* 0x040fe20000000020 */
[----:B------:R-:W-:Y:S01]  /*7960*/  FFMA R33, R71, R106, R33 ;  /* 0x0000006a47217223 */ /* 0x000fe20000000021 */
[----:B------:R-:W-:Y:S01]  /*7970*/  F2FP.F16.E4M3.UNPACK_B R129, R130 ;  /* 0x00000082ff81723e */ /* 0x000fe200020006ff */
[C---:B------:R-:W-:Y:S01]  /*7980*/  FMUL R34, R70.reuse, R38 ;  /* 0x0000002646227220 */ /* 0x040fe20000400000 */
[----:B------:R-:W-:Y:S01]  /*7990*/  F2FP.SATFINITE.E4M3.F32.PACK_AB_MERGE_C R151, R35, R30, RZ ;  /* 0x0000001e2397723e */ /* 0x000fe200048070ff */
[C---:B------:R-:W-:Y:S01]  /*79a0*/  FMUL R39, R70.reuse, R39 ;  /* 0x0000002746277220 */ /* 0x040fe20000400000 */
[--C-:B------:R-:W-:Y:S02]  /*79b0*/  HADD2.F32 R109, -RZ, R111.reuse.H0_H0 ;  /* 0x2000006fff6d7230 */ /* 0x100fe40000004100 */
[----:B------:R-:W-:Y:S01]  /*79c0*/  FFMA R34, R71, R105, R34 ;  /* 0x0000006947227223 */ /* 0x000fe20000000022 */
[----:B------:R-:W-:Y:S01]  /*79d0*/  F2FP.SATFINITE.E4M3.F32.PACK_AB_MERGE_C R151, R29, R28, R151 ;  /* 0x0000001c1d97723e */ /* 0x000fe20004807097 */
[C---:B------:R-:W-:Y:S01]  /*79e0*/  FFMA R39, R71.reuse, R108, R39 ;  /* 0x0000006c47277223 */ /* 0x040fe20000000027 */
[----:B------:R-:W-:Y:S02]  /*79f0*/  HADD2.F32 R112, -RZ, R111.H1_H1 ;  /* 0x3000006fff707230 */ /* 0x000fe40000004100 */
[C---:B------:R-:W-:Y:S01]  /*7a00*/  FFMA R36, R71.reuse, R107, R36 ;  /* 0x0000006b47247223 */ /* 0x040fe20000000024 */
[----:B------:R-:W-:Y:S01]  /*7a10*/  FFMA R37, R71, R110, R37 ;  /* 0x0000006e47257223 */ /* 0x000fe20000000025 */
[----:B------:R-:W-:Y:S01]  /*7a20*/  F2FP.F16.E4M3.UNPACK_B R132, R130.H1 ;  /* 0x00000082ff84723e */ /* 0x000fe200030006ff */
[----:B------:R-:W-:Y:S01]  /*7a30*/  HADD2.F32 R111, -RZ, R113.H0_H0 ;  /* 0x20000071ff6f7230 */ /* 0x000fe20000004100 */
[----:B------:R1:W-:Y:S01]  /*7a40*/  STS.128 [R154+0x2010], R148 ;  /* 0x002010949a007388 */ /* 0x0003e20000000c00 */
[----:B------:R-:W-:Y:S01]  /*7a50*/  F2FP.SATFINITE.E4M3.F32.PACK_AB_MERGE_C R88, R39, R34, RZ ;  /* 0x000000222758723e */ /* 0x000fe200048070ff */
[----:B------:R-:W-:Y:S02]  /*7a60*/  HADD2.F32 R130, -RZ, R129.H1_H1 ;  /* 0x30000081ff827230 */ /* 0x000fe40000004100 */
[C---:B------:R-:W-:Y:S01]  /*7a70*/  FMUL R38, R70.reuse, R42 ;  /* 0x0000002a46267220 */ /* 0x040fe20000400000 */
[C---:B------:R-:W-:Y:S01]  /*7a80*/  FMUL R43, R70.reuse, R43 ;  /* 0x0000002b462b7220 */ /* 0x040fe20000400000 */
[--C-:B------:R-:W-:Y:S01]  /*7a90*/  HADD2.F32 R113, -RZ, R115.reuse.H0_H0 ;  /* 0x20000073ff717230 */ /* 0x100fe20000004100 */
[----:B------:R-:W-:Y:S01]  /*7aa0*/  F2FP.SATFINITE.E4M3.F32.PACK_AB_MERGE_C R88, R33, R32, R88 ;  /* 0x000000202158723e */ /* 0x000fe20004807058 */
[C---:B------:R-:W-:Y:S01]  /*7ab0*/  FFMA R38, R71.reuse, R109, R38 ;  /* 0x0000006d47267223 */ /* 0x040fe20000000026 */
[C---:B------:R-:W-:Y:S01]  /*7ac0*/  FFMA R43, R71.reuse, R112, R43 ;  /* 0x00000070472b7223 */ /* 0x040fe2000000002b */
[C---:B------:R-:W-:Y:S01]  /*7ad0*/  FFMA R40, R71.reuse, R111, R40 ;  /* 0x0000006f47287223 */ /* 0x040fe20000000028 */
[----:B------:R-:W-:Y:S01]  /*7ae0*/  FFMA R41, R71, R114, R41 ;  /* 0x0000007247297223 */ /* 0x000fe20000000029 */
[----:B------:R-:W-:Y:S01]  /*7af0*/  F2FP.F16.E4M3.UNPACK_B R133, R131 ;  /* 0x00000083ff85723e */ /* 0x000fe200020006ff */
[----:B------:R-:W-:Y:S01]  /*7b00*/  HADD2.F32 R116, -RZ, R115.H1_H1 ;  /* 0x30000073ff747230 */ /* 0x000fe20000004100 */
[----:B------:R-:W-:Y:S01]  /*7b10*/  F2FP.SATFINITE.E4M3.F32.PACK_AB_MERGE_C R65, R43, R38, RZ ;  /* 0x000000262b41723e */ /* 0x000fe200048070ff */
[----:B------:R-:W-:Y:S02]  /*7b20*/  HADD2.F32 R115, -RZ, R117.H0_H0 ;  /* 0x20000075ff737230 */ /* 0x000fe40000004100 */
[C---:B------:R-:W-:Y:S01]  /*7b30*/  FMUL R42, R70.reuse, R46 ;  /* 0x0000002e462a7220 */ /* 0x040fe20000400000 */
[--C-:B------:R-:W-:Y:S01]  /*7b40*/  HADD2.F32 R73, -RZ, R133.reuse.H0_H0 ;  /* 0x20000085ff497230 */ /* 0x100fe20000004100 */
[----:B------:R-:W-:Y:S01]  /*7b50*/  F2FP.SATFINITE.E4M3.F32.PACK_AB_MERGE_C R89, R37, R36, R65 ;  /* 0x000000242559723e */ /* 0x000fe20004807041 */
[----:B------:R-:W-:Y:S02]  /*7b60*/  HADD2.F32 R72, -RZ, R133.H1_H1 ;  /* 0x30000085ff487230 */ /* 0x000fe40000004100 */
[C---:B------:R-:W-:Y:S01]  /*7b70*/  FFMA R42, R71.reuse, R113, R42 ;  /* 0x00000071472a7223 */ /* 0x040fe2000000002a */
[C---:B------:R-:W-:Y:S01]  /*7b80*/  FMUL R47, R70.reuse, R47 ;  /* 0x0000002f462f7220 */ /* 0x040fe20000400000 */
[--C-:B------:R-:W-:Y:S02]  /*7b90*/  HADD2.F32 R117, -RZ, R119.reuse.H0_H0 ;  /* 0x20000077ff757230 */ /* 0x100fe40000004100 */
[C---:B------:R-:W-:Y:S01]  /*7ba0*/  FMUL R46, R70.reuse, R50 ;  /* 0x00000032462e7220 */ /* 0x040fe20000400000 */
[----:B------:R-:W-:Y:S02]  /*7bb0*/  HADD2.F32 R120, -RZ, R119.H1_H1 ;  /* 0x30000077ff787230 */ /* 0x000fe40000004100 */
[C---:B------:R-:W-:Y:S01]  /*7bc0*/  FFMA R47, R71.reuse, R116, R47 ;  /* 0x00000074472f7223 */ /* 0x040fe2000000002f */
[C---:B------:R-:W-:Y:S01]  /*7bd0*/  FFMA R44, R71.reuse, R115, R44 ;  /* 0x00000073472c7223 */ /* 0x040fe2000000002c */
[----:B------:R-:W-:Y:S02]  /*7be0*/  HADD2.F32 R119, -RZ, R121.H0_H0 ;  /* 0x20000079ff777230 */ /* 0x000fe40000004100 */
[C---:B------:R-:W-:Y:S01]  /*7bf0*/  FMUL R51, R70.reuse, R51 ;  /* 0x0000003346337220 */ /* 0x040fe20000400000 */
[C---:B------:R-:W-:Y:S01]  /*7c00*/  FFMA R45, R71.reuse, R118, R45 ;  /* 0x00000076472d7223 */ /* 0x040fe2000000002d */
[--C-:B------:R-:W-:Y:S02]  /*7c10*/  HADD2.F32 R121, -RZ, R123.reuse.H0_H0 ;  /* 0x2000007bff797230 */ /* 0x100fe40000004100 */
[C---:B------:R-:W-:Y:S01]  /*7c20*/  FFMA R46, R71.reuse, R117, R46 ;  /* 0x00000075472e7223 */ /* 0x040fe2000000002e */
[----:B------:R-:W-:Y:S02]  /*7c30*/  HADD2.F32 R124, -RZ, R123.H1_H1 ;  /* 0x3000007bff7c7230 */ /* 0x000fe40000004100 */
[C---:B------:R-:W-:Y:S01]  /*7c40*/  FMUL R50, R70.reuse, R54 ;  /* 0x0000003646327220 */ /* 0x040fe20000400000 */
[----:B------:R-:W-:Y:S02]  /*7c50*/  HADD2.F32 R123, -RZ, R125.H0_H0 ;  /* 0x2000007dff7b7230 */ /* 0x000fe40000004100 */
[C---:B------:R-:W-:Y:S01]  /*7c60*/  FFMA R51, R71.reuse, R120, R51 ;  /* 0x0000007847337223 */ /* 0x040fe20000000033 */
[C---:B------:R-:W-:Y:S01]  /*7c70*/  FMUL R55, R70.reuse, R55 ;  /* 0x0000003746377220 */ /* 0x040fe20000400000 */
[C---:B------:R-:W-:Y:S01]  /*7c80*/  FFMA R48, R71.reuse, R119, R48 ;  /* 0x0000007747307223 */ /* 0x040fe20000000030 */
        /* <DEDUP_REMOVED lines=9> */
[----:B------:R-:W-:Y:S01]  /*7d20*/  F2FP.F16.E4M3.UNPACK_B R131, R131.H1 ;  /* 0x00000083ff83723e */ /* 0x000fe200030006ff */
[C---:B------:R-:W-:Y:S01]  /*7d30*/  FFMA R53, R71.reuse, R126, R53 ;  /* 0x0000007e47357223 */ /* 0x040fe20000000035 */
[--C-:B------:R-:W-:Y:S02]  /*7d40*/  HADD2.F32 R129, -RZ, R132.reuse.H0_H0 ;  /* 0x20000084ff817230 */ /* 0x100fe40000004100 */
[C---:B------:R-:W-:Y:S01]  /*7d50*/  FFMA R54, R71.reuse, R125, R54 ;  /* 0x0000007d47367223 */ /* 0x040fe20000000036 */
[----:B------:R-:W-:Y:S02]  /*7d60*/  HADD2.F32 R132, -RZ, R132.H1_H1 ;  /* 0x30000084ff847230 */ /* 0x000fe40000004100 */
[C---:B------:R-:W-:Y:S01]  /*7d70*/  FMUL R58, R70.reuse, R62 ;  /* 0x0000003e463a7220 */ /* 0x040fe20000400000 */
[C---:B------:R-:W-:Y:S01]  /*7d80*/  FFMA R59, R71.reuse, R128, R59 ;  /* 0x00000080473b7223 */ /* 0x040fe2000000003b */
[C---:B------:R-:W-:Y:S01]  /*7d90*/  FMUL R63, R70.reuse, R63 ;  /* 0x0000003f463f7220 */ /* 0x040fe20000400000 */
[C---:B------:R-:W-:Y:S01]  /*7da0*/  FFMA R56, R71.reuse, R127, R56 ;  /* 0x0000007f47387223 */ /* 0x040fe20000000038 */
[C---:B------:R-:W-:Y:S01]  /*7db0*/  FFMA R57, R71.reuse, R130, R57 ;  /* 0x0000008247397223 */ /* 0x040fe20000000039 */
[--C-:B------:R-:W-:Y:S02]  /*7dc0*/  HADD2.F32 R75, -RZ, R131.reuse.H0_H0 ;  /* 0x20000083ff4b7230 */ /* 0x100fe40000004100 */
[----:B------:R-:W-:Y:S01]  /*7dd0*/  FMUL R62, R70, R66 ;  /* 0x00000042463e7220 */ /* 0x000fe20000400000 */
[----:B------:R-:W-:Y:S02]  /*7de0*/  HADD2.F32 R74, -RZ, R131.H1_H1 ;  /* 0x30000083ff4a7230 */ /* 0x000fe40000004100 */
[C---:B------:R-:W-:Y:S01]  /*7df0*/  FFMA R58, R71.reuse, R129, R58 ;  /* 0x00000081473a7223 */ /* 0x040fe2000000003a */
[----:B------:R-:W-:Y:S01]  /*7e00*/  FFMA R63, R71, R132, R63 ;  /* 0x00000084473f7223 */ /* 0x000fe2000000003f */
[----:B------:R-:W-:Y:S01]  /*7e10*/  F2FP.SATFINITE.E4M3.F32.PACK_AB_MERGE_C R90, R47, R42, RZ ;  /* 0x0000002a2f5a723e */ /* 0x000fe200048070ff */
[----:B------:R-:W-:Y:S01]  /*7e20*/  FFMA R60, R71, R73, R60 ;  /* 0x00000049473c7223 */ /* 0x000fe2000000003c */
[----:B------:R-:W-:Y:S01]  /*7e30*/  F2FP.SATFINITE.E4M3.F32.PACK_AB_MERGE_C R91, R51, R46, RZ ;  /* 0x0000002e335b723e */ /* 0x000fe200048070ff */
[C---:B------:R-:W-:Y:S01]  /*7e40*/  FFMA R61, R71.reuse, R72, R61 ;  /* 0x00000048473d7223 */ /* 0x040fe2000000003d */
[----:B------:R-:W-:Y:S01]  /*7e50*/  FFMA R62, R71, R75, R62 ;  /* 0x0000004b473e7223 */ /* 0x000fe2000000003e */
[----:B------:R-:W-:Y:S01]  /*7e60*/  F2FP.SATFINITE.E4M3.F32.PACK_AB_MERGE_C R65, R55, R50, RZ ;  /* 0x000000323741723e */ /* 0x000fe200048070ff */
[----:B------:R-:W-:Y:S01]  /*7e70*/  FFMA R67, R71, R74, R67 ;  /* 0x0000004a47437223 */ /* 0x000fe20000000043 */
[----:B------:R-:W-:Y:S02]  /*7e80*/  F2FP.SATFINITE.E4M3.F32.PACK_AB_MERGE_C R90, R41, R40, R90 ;  /* 0x00000028295a723e */ /* 0x000fe4000480705a */
[----:B------:R-:W-:Y:S02]  /*7e90*/  F2FP.SATFINITE.E4M3.F32.PACK_AB_MERGE_C R91, R45, R44, R91 ;  /* 0x0000002c2d5b723e */ /* 0x000fe4000480705b */
[----:B------:R-:W-:Y:S02]  /*7ea0*/  F2FP.SATFINITE.E4M3.F32.PACK_AB_MERGE_C R64, R49, R48, R65 ;  /* 0x000000303140723e */ /* 0x000fe40004807041 */
[----:B------:R-:W-:Y:S01]  /*7eb0*/  F2FP.SATFINITE.E4M3.F32.PACK_AB_MERGE_C R65, R59, R54, RZ ;  /* 0x000000363b41723e */ /* 0x000fe200048070ff */
[----:B------:R1:W-:Y:S01]  /*7ec0*/  STS.128 [R163+0x2020], R88 ;  /* 0x00202058a3007388 */ /* 0x0003e20000000c00 */
[----:B------:R-:W-:Y:S02]  /*7ed0*/  F2FP.SATFINITE.E4M3.F32.PACK_AB_MERGE_C R66, R63, R58, RZ ;  /* 0x0000003a3f42723e */ /* 0x000fe400048070ff */
[----:B------:R-:W-:Y:S02]  /*7ee0*/  F2FP.SATFINITE.E4M3.F32.PACK_AB_MERGE_C R76, R67, R62, RZ ;  /* 0x0000003e434c723e */ /* 0x000fe400048070ff */
[----:B------:R-:W-:Y:S02]  /*7ef0*/  F2FP.SATFINITE.E4M3.F32.PACK_AB_MERGE_C R65, R53, R52, R65 ;  /* 0x000000343541723e */ /* 0x000fe40004807041 */
[----:B------:R-:W-:Y:S02]  /*7f00*/  F2FP.SATFINITE.E4M3.F32.PACK_AB_MERGE_C R66, R57, R56, R66 ;  /* 0x000000383942723e */ /* 0x000fe40004807042 */
[----:B------:R-:W-:Y:S02]  /*7f10*/  F2FP.SATFINITE.E4M3.F32.PACK_AB_MERGE_C R67, R61, R60, R76 ;  /* 0x0000003c3d43723e */ /* 0x000fe4000480704c */
[----:B------:R-:W-:Y:S03]  /*7f20*/  IADD3 R68, PT, PT, R68, 0x1, RZ ;  /* 0x0000000144447810 */ /* 0x000fe60007ffe0ff */
[----:B------:R1:W-:Y:S01]  /*7f30*/  STS.128 [R162+0x2030], R64 ;  /* 0x00203040a2007388 */ /* 0x0003e20000000c00 */
[----:B------:R-:W-:Y:S01]  /*7f40*/  @!PT LDS RZ, [RZ] ;  /* 0x00000000fffff984 */ /* 0x000fe20000000800 */
[----:B------:R-:W-:Y:S01]  /*7f50*/  @!PT LDS RZ, [RZ] ;  /* 0x00000000fffff984 */ /* 0x000fe20000000800 */
[----:B------:R-:W-:Y:S01]  /*7f60*/  @!PT LDS RZ, [RZ] ;  /* 0x00000000fffff984 */ /* 0x000fe20000000800 */
[----:B------:R-:W-:Y:S01]  /*7f70*/  @!PT LDS RZ, [RZ] ;  /* 0x00000000fffff984 */ /* 0x000fe20000000800 */
[----:B------:R3:W-:Y:S07]  /*7f80*/  MEMBAR.ALL.CTA ;  /* 0x0000000000007992 */ /* 0x0007ee0000008000 */
[----:B---3--:R-:W3:Y:S02]  /*7f90*/  FENCE.VIEW.ASYNC.S ;  /* 0x00000000000073c6 */ /* 0x008ee40000000000 */
[----:B---3--:R-:W-:Y:S06]  /*7fa0*/  BAR.SYNC.DEFER_BLOCKING 0x1, 0x80 ;  /* 0x0042000000007b1d */ /* 0x008fec0000010000 */
[----:B------:R-:W-:Y:S05]  /*7fb0*/  @P0 BRA `(.L_x_121) ;  /* 0x00000000006c0947 */ /* 0x000fea0003800000 */
[----:B------:R-:W-:Y:S01]  /*7fc0*/  USHF.L.U32 UR10, UR45, 0x7, URZ ;  /* 0x000000072d0a7899 */ /* 0x000fe200080006ff */
[----:B------:R-:W-:Y:S01]  /*7fd0*/  R2UR UR6, R159 ;  /* 0x000000009f0672ca */ /* 0x000fe200000e0000 */
[----:B------:R-:W-:Y:S01]  /*7fe0*/  UISETP.NE.AND UP0, UPT, UR56, 0x1, UPT ;  /* 0x000000013800788c */ /* 0x000fe2000bf05270 */
[----:B------:R-:W-:Y:S01]  /*7ff0*/  R2UR UR7, R158 ;  /* 0x000000009e0772ca */ /* 0x000fe200000e0000 */
[----:B------:R-:W-:Y:S01]  /*8000*/  UIMAD.WIDE.U32 UR4, UR10, UR57, URZ ;  /* 0x000000390a0472a5 */ /* 0x000fe2000f8e00ff */
[----:B------:R-:W3:Y:S01]  /*8010*/  LDCU.64 UR14, c[0x0][0x348] ;  /* 0x00006900ff0e77ac */ /* 0x000ee20008000a00 */
[----:B------:R-:W-:Y:S02]  /*8020*/  UISETP.NE.AND UP1, UPT, UR59, 0x1, UPT ;  /* 0x000000013b00788c */ /* 0x000fe4000bf25270 */
[----:B------:R-:W-:Y:S03]  /*8030*/  USHF.L.U32 UR9, UR47, 0x6, URZ ;  /* 0x000000062f097899 */ /* 0x000fe600080006ff */
[----:B------:R-:W-:Y:S02]  /*8040*/  UMOV UR4, UR5 ;  /* 0x0000000500047c82 */ /* 0x000fe40008000000 */
[----:B------:R-:W-:Y:S04]  /*8050*/  USHF.R.U32.HI UR4, URZ, UR58, UR4 ;  /* 0x0000003aff047299 */ /* 0x000fe80008011604 */
[----:B------:R-:W-:Y:S04]  /*8060*/  USEL UR11, UR10, UR4, !UP0 ;  /* 0x000000040a0b7287 */ /* 0x000fe8000c000000 */
[----:B------:R-:W-:Y:S02]  /*8070*/  UIMAD.WIDE.U32 UR4, UR11, UR6, URZ ;  /* 0x000000060b0472a5 */ /* 0x000fe4000f8e00ff */
[----:B------:R-:W-:Y:S05]  /*8080*/  UIADD3 UR6, UPT, UPT, UR44, 0x2200, URZ ;  /* 0x000022002c067890 */ /* 0x000fea000fffe0ff */
[----:B------:R-:W-:Y:S01]  /*8090*/  UMOV UR4, UR5 ;  /* 0x0000000500047c82 */ /* 0x000fe20008000000 */
[----:B------:R-:W-:Y:S01]  /*80a0*/  IMAD.U32 R164, RZ, RZ, UR6 ;  /* 0x00000006ffa47e24 */ /* 0x000fe2000f8e00ff */
[----:B------:R-:W-:Y:S02]  /*80b0*/  USHF.R.U32.HI UR5, URZ, UR7, UR4 ;  /* 0x00000007ff057299 */ /* 0x000fe40008011604 */
[----:B---3--:R-:W-:Y:S02]  /*80c0*/  UIADD3 UR4, UP0, UPT, UR14, 0x680, URZ ;  /* 0x000006800e047890 */ /* 0x008fe4000ff1e0ff */
[----:B------:R-:W-:Y:S01]  /*80d0*/  USEL UR12, UR11, UR5, !UP1 ;  /* 0x000000050b0c7287 */ /* 0x000fe2000c800000 */
[----:B------:R-:W-:Y:S01]  /*80e0*/  R2UR UR8, R164 ;  /* 0x00000000a40872ca */ /* 0x000fe200000e0000 */
[----:B------:R-:W-:Y:S02]  /*80f0*/  UIADD3 UR5, UPT, UPT, -UR11, URZ, URZ ;  /* 0x000000ff0b057290 */ /* 0x000fe4000fffe1ff */
[----:B------:R-:W-:Y:S02]  /*8100*/  UIADD3 UR6, UPT, UPT, -UR12, URZ, URZ ;  /* 0x000000ff0c067290 */ /* 0x000fe4000fffe1ff */
[----:B------:R-:W-:Y:S02]  /*8110*/  UIMAD UR10, UR56, UR5, UR10 ;  /* 0x00000005380a72a4 */ /* 0x000fe4000f8e020a */
[----:B------:R-:W-:Y:S02]  /*8120*/  UIMAD UR11, UR59, UR6, UR11 ;  /* 0x000000063b0b72a4 */ /* 0x000fe4000f8e020b */
[----:B------:R-:W-:Y:S09]  /*8130*/  UIADD3.X UR5, UPT, UPT, URZ, UR15, URZ, UP0, !UPT ;  /* 0x0000000fff057290 */ /* 0x000ff200087fe4ff */
[----:B------:R3:W-:Y:S01]  /*8140*/  UTMASTG.4D.IM2COL [UR8], [UR4] ;  /* 0x00000008040073b5 */ /* 0x0007e20008058000 */
[----:B------:R0:W-:Y:S01]  /*8150*/  UTMACMDFLUSH ;  /* 0x00000000000079b7 */ /* 0x0001e20000000000 */
[----:B---3--:R-:W-:Y:S04]  /*8160*/  DEPBAR.LE SB0, 0x0 ;  /* 0x000080000000791a */ /* 0x008fe80000000000 */
.L_x_121:
[----:B------:R-:W-:Y:S05]  /*8170*/  BSYNC.RECONVERGENT B0 ;  /* 0x0000000000007941 */ /* 0x000fea0003800200 */
.L_x_120:
[----:B------:R-:W-:Y:S01]  /*8180*/  R2UR UR4, R160 ;  /* 0x00000000a00472ca */ /* 0x000fe200000e0000 */
[----:B------:R-:W-:Y:S01]  /*8190*/  BAR.SYNC.DEFER_BLOCKING 0x1, 0x80 ;  /* 0x0042000000007b1d */ /* 0x000fe20000010000 */
[----:B------:R-:W-:Y:S01]  /*81a0*/  ISETP.NE.AND P0, PT, R68, 0x2, PT ;  /* 0x000000024400780c */ /* 0x000fe20003f05270 */
[----:B------:R-:W-:Y:S01]  /*81b0*/  UISETP.NE.AND UP0, UPT, UR48, URZ, UPT ;  /* 0x000000ff3000728c */ /* 0x000fe2000bf05270 */
[----:B------:R-:W-:Y:S01]  /*81c0*/  LOP3.LUT R152, R152, 0x1, RZ, 0x3c, !PT ;  /* 0x0000000198987812 */ /* 0x000fe200078e3cff */
[----:B------:R-:W-:Y:S01]  /*81d0*/  UIADD3 UR45, UPT, UPT, UR37, UR63, URZ ;  /* 0x0000003f252d7290 */ /* 0x000fe2000fffe0ff */
[----:B------:R-:W-:Y:S02]  /*81e0*/  SEL R0, RZ, 0x1, P0 ;  /* 0x00000001ff007807 */ /* 0x000fe40000000000 */
[----:B------:R-:W-:Y:S02]  /*81f0*/  SEL R68, R68, RZ, P0 ;  /* 0x000000ff44447207 */ /* 0x000fe40000000000 */
[----:B------:R-:W-:Y:S03]  /*8200*/  LOP3.LUT R153, R153, R0, RZ, 0x3c, !PT ;  /* 0x0000000099997212 */ /* 0x000fe600078e3cff */
[----:B------:R-:W-:Y:S01]  /*8210*/  UIADD3 UR47, UPT, UPT, UR36, UR4, URZ ;  /* 0x00000004242f7290 */ /* 0x000fe2000fffe0ff */
[----:B------:R-:W-:Y:S01]  /*8220*/  UMOV UR46, UR51 ;  /* 0x00000033002e7c82 */ /* 0x000fe20008000000 */
[----:B------:R-:W-:Y:S10]  /*8230*/  BRA.U UP0, `(.L_x_122) ;  /* 0xffffffd900e87547 */ /* 0x000ff4000b83ffff */
[----:B------:R-:W-:Y:S05]  /*8240*/  EXIT ;  /* 0x000000000000794d */ /* 0x000fea0003800000 */
.L_x_25:
[----:B------:R-:W-:Y:S07]  /*8250*/  MOV R0, UR17 ;  /* 0x0000001100007c02 */ /* 0x000fee0008000f00 */
.L_x_123:
[----:B-1----:R1:W2:Y:S02]  /*8260*/  SYNCS.PHASECHK.TRANS64.TRYWAIT P0, [R0+URZ+0xa0], R5 ;  /* 0x0000a005000075a7 */ /* 0x0022a400080011ff */
[----:B--2---:R-:W-:Y:S05]  /*8270*/  @!P0 NANOSLEEP.SYNCS 0x989680 ;  /* 0x009896800000895d */ /* 0x004fea0003900000 */
[----:B------:R-:W2:Y:S02]  /*8280*/  @!P0 SYNCS.PHASECHK.TRANS64 P0, [R0+URZ+0xa0], R5 ;  /* 0x0000a005000085a7 */ /* 0x000ea400080010ff */
[----:B--2---:R-:W-:Y:S05]  /*8290*/  @!P0 BRA `(.L_x_123) ;  /* 0xfffffffc00f08947 */ /* 0x004fea000383ffff */
[----:B------:R-:W-:Y:S05]  /*82a0*/  BRA `(.L_x_24) ;  /* 0xffffff9800807947 */ /* 0x000fea000383ffff */
.L_x_32:
[----:B------:R-:W-:Y:S07]  /*82b0*/  MOV R0, UR17 ;  /* 0x0000001100007c02 */ /* 0x000fee0008000f00 */
.L_x_124:
[----:B-1----:R1:W2:Y:S02]  /*82c0*/  SYNCS.PHASECHK.TRANS64.TRYWAIT P0, [R0+URZ+0xa0], R5 ;  /* 0x0000a005000075a7 */ /* 0x0022a400080011ff */
[----:B--2---:R-:W-:Y:S05]  /*82d0*/  @!P0 NANOSLEEP.SYNCS 0x989680 ;  /* 0x009896800000895d */ /* 0x004fea0003900000 */
[----:B------:R-:W2:Y:S02]  /*82e0*/  @!P0 SYNCS.PHASECHK.TRANS64 P0, [R0+URZ+0xa0], R5 ;  /* 0x0000a005000085a7 */ /* 0x000ea400080010ff */
[----:B--2---:R-:W-:Y:S05]  /*82f0*/  @!P0 BRA `(.L_x_124) ;  /* 0xfffffffc00f08947 */ /* 0x004fea000383ffff */
[----:B------:R-:W-:Y:S05]  /*8300*/  BRA `(.L_x_31) ;  /* 0xffffff9c00dc7947 */ /* 0x000fea000383ffff */
.L_x_37:
[----:B------:R-:W-:-:S07]  /*8310*/  MOV R0, UR25 ;  /* 0x0000001900007c02 */ /* 0x000fce0008000f00 */
.L_x_125:
[----:B-1----:R1:W2:Y:S02]  /*8320*/  SYNCS.PHASECHK.TRANS64.TRYWAIT P0, [R0+URZ+0x160], R3 ;  /* 0x00016003000075a7 */ /* 0x0022a400080011ff */
[----:B--2---:R-:W-:Y:S05]  /*8330*/  @!P0 NANOSLEEP.SYNCS 0x989680 ;  /* 0x009896800000895d */ /* 0x004fea0003900000 */
[----:B------:R-:W2:Y:S02]  /*8340*/  @!P0 SYNCS.PHASECHK.TRANS64 P0, [R0+URZ+0x160], R3 ;  /* 0x00016003000085a7 */ /* 0x000ea400080010ff */
[----:B--2---:R-:W-:Y:S05]  /*8350*/  @!P0 BRA `(.L_x_125) ;  /* 0xfffffffc00f08947 */ /* 0x004fea000383ffff */
[----:B------:R-:W-:Y:S05]  /*8360*/  BRA `(.L_x_126) ;  /* 0xffffffa000a87947 */ /* 0x000fea000383ffff */
.L_x_41:
[----:B------:R-:W-:-:S07]  /*8370*/  MOV R0, UR4 ;  /* 0x0000000400007c02 */ /* 0x000fce0008000f00 */
.L_x_127:
[----:B-1----:R1:W2:Y:S02]  /*8380*/  SYNCS.PHASECHK.TRANS64.TRYWAIT P0, [R0+URZ], R3 ;  /* 0x00000003000075a7 */ /* 0x0022a400080011ff */
[----:B--2---:R-:W-:Y:S05]  /*8390*/  @!P0 NANOSLEEP.SYNCS 0x989680 ;  /* 0x009896800000895d */ /* 0x004fea0003900000 */
[----:B------:R-:W2:Y:S02]  /*83a0*/  @!P0 SYNCS.PHASECHK.TRANS64 P0, [R0+URZ], R3 ;  /* 0x00000003000085a7 */ /* 0x000ea400080010ff */
[----:B--2---:R-:W-:Y:S05]  /*83b0*/  @!P0 BRA `(.L_x_127) ;  /* 0xfffffffc00f08947 */ /* 0x004fea000383ffff */
[----:B------:R-:W-:Y:S05]  /*83c0*/  BRA `(.L_x_128) ;  /* 0xffffffa8003c7947 */ /* 0x000fea000383ffff */
.L_x_42:
[----:B------:R-:W-:-:S07]  /*83d0*/  MOV R0, UR5 ;  /* 0x0000000500007c02 */ /* 0x000fce0008000f00 */
.L_x_129:
[----:B-1----:R1:W2:Y:S02]  /*83e0*/  SYNCS.PHASECHK.TRANS64.TRYWAIT P0, [R0+URZ], R3 ;  /* 0x00000003000075a7 */ /* 0x0022a400080011ff */
[----:B--2---:R-:W-:Y:S05]  /*83f0*/  @!P0 NANOSLEEP.SYNCS 0x989680 ;  /* 0x009896800000895d */ /* 0x004fea0003900000 */
[----:B------:R-:W2:Y:S02]  /*8400*/  @!P0 SYNCS.PHASECHK.TRANS64 P0, [R0+URZ], R3 ;  /* 0x00000003000085a7 */ /* 0x000ea400080010ff */
[----:B--2---:R-:W-:Y:S05]  /*8410*/  @!P0 BRA `(.L_x_129) ;  /* 0xfffffffc00f08947 */ /* 0x004fea000383ffff */
[----:B------:R-:W-:Y:S05]  /*8420*/  BRA `(.L_x_130) ;  /* 0xffffffa8004c7947 */ /* 0x000fea000383ffff */
.L_x_43:
[----:B------:R-:W-:-:S07]  /*8430*/  MOV R0, UR5 ;  /* 0x0000000500007c02 */ /* 0x000fce0008000f00 */
.L_x_131:
[----:B-1----:R1:W2:Y:S02]  /*8440*/  SYNCS.PHASECHK.TRANS64.TRYWAIT P0, [R0+URZ], R3 ;  /* 0x00000003000075a7 */ /* 0x0022a400080011ff */
[----:B--2---:R-:W-:Y:S05]  /*8450*/  @!P0 NANOSLEEP.SYNCS 0x989680 ;  /* 0x009896800000895d */ /* 0x004fea0003900000 */
[----:B------:R-:W2:Y:S02]  /*8460*/  @!P0 SYNCS.PHASECHK.TRANS64 P0, [R0+URZ], R3 ;  /* 0x00000003000085a7 */ /* 0x000ea400080010ff */
[----:B--2---:R-:W-:Y:S05]  /*8470*/  @!P0 BRA `(.L_x_131) ;  /* 0xfffffffc00f08947 */ /* 0x004fea000383ffff */
[----:B------:R-:W-:Y:S05]  /*8480*/  BRA `(.L_x_132) ;  /* 0xffffffa8005c7947 */ /* 0x000fea000383ffff */
.L_x_44:
[----:B------:R-:W-:-:S07]  /*8490*/  MOV R0, UR5 ;  /* 0x0000000500007c02 */ /* 0x000fce0008000f00 */
.L_x_133:
[----:B-1----:R1:W2:Y:S02]  /*84a0*/  SYNCS.PHASECHK.TRANS64.TRYWAIT P0, [R0+URZ], R3 ;  /* 0x00000003000075a7 */ /* 0x0022a400080011ff */
[----:B--2---:R-:W-:Y:S05]  /*84b0*/  @!P0 NANOSLEEP.SYNCS 0x989680 ;  /* 0x009896800000895d */ /* 0x004fea0003900000 */
[----:B------:R-:W2:Y:S02]  /*84c0*/  @!P0 SYNCS.PHASECHK.TRANS64 P0, [R0+URZ], R3 ;  /* 0x00000003000085a7 */ /* 0x000ea400080010ff */
[----:B--2---:R-:W-:Y:S05]  /*84d0*/  @!P0 BRA `(.L_x_133) ;  /* 0xfffffffc00f08947 */ /* 0x004fea000383ffff */
[----:B------:R-:W-:Y:S05]  /*84e0*/  BRA `(.L_x_134) ;  /* 0xffffffa8006c7947 */ /* 0x000fea000383ffff */
.L_x_45:
[----:B------:R-:W-:-:S07]  /*84f0*/  MOV R0, UR5 ;  /* 0x0000000500007c02 */ /* 0x000fce0008000f00 */
.L_x_135:
[----:B-1----:R1:W2:Y:S02]  /*8500*/  SYNCS.PHASECHK.TRANS64.TRYWAIT P0, [R0+URZ], R3 ;  /* 0x00000003000075a7 */ /* 0x0022a400080011ff */
[----:B--2---:R-:W-:Y:S05]  /*8510*/  @!P0 NANOSLEEP.SYNCS 0x989680 ;  /* 0x009896800000895d */ /* 0x004fea0003900000 */
[----:B------:R-:W2:Y:S02]  /*8520*/  @!P0 SYNCS.PHASECHK.TRANS64 P0, [R0+URZ], R3 ;  /* 0x00000003000085a7 */ /* 0x000ea400080010ff */
[----:B--2---:R-:W-:Y:S05]  /*8530*/  @!P0 BRA `(.L_x_135) ;  /* 0xfffffffc00f08947 */ /* 0x004fea000383ffff */
[----:B------:R-:W-:Y:S05]  /*8540*/  BRA `(.L_x_136) ;  /* 0xffffffa8007c7947 */ /* 0x000fea000383ffff */
.L_x_46:
[----:B------:R-:W-:-:S07]  /*8550*/  MOV R0, UR5 ;  /* 0x0000000500007c02 */ /* 0x000fce0008000f00 */
.L_x_137:
[----:B-1----:R1:W2:Y:S02]  /*8560*/  SYNCS.PHASECHK.TRANS64.TRYWAIT P0, [R0+URZ], R3 ;  /* 0x00000003000075a7 */ /* 0x0022a400080011ff */
[----:B--2---:R-:W-:Y:S05]  /*8570*/  @!P0 NANOSLEEP.SYNCS 0x989680 ;  /* 0x009896800000895d */ /* 0x004fea0003900000 */
[----:B------:R-:W2:Y:S02]  /*8580*/  @!P0 SYNCS.PHASECHK.TRANS64 P0, [R0+URZ], R3 ;  /* 0x00000003000085a7 */ /* 0x000ea400080010ff */
[----:B--2---:R-:W-:Y:S05]  /*8590*/  @!P0 BRA `(.L_x_137) ;  /* 0xfffffffc00f08947 */ /* 0x004fea000383ffff */
[----:B------:R-:W-:Y:S05]  /*85a0*/  BRA `(.L_x_138) ;  /* 0xffffffa8008c7947 */ /* 0x000fea000383ffff */
.L_x_47:
[----:B------:R-:W-:-:S07]  /*85b0*/  MOV R0, UR5 ;  /* 0x0000000500007c02 */ /* 0x000fce0008000f00 */
.L_x_139:
[----:B-1----:R1:W2:Y:S02]  /*85c0*/  SYNCS.PHASECHK.TRANS64.TRYWAIT P0, [R0+URZ], R3 ;  /* 0x00000003000075a7 */ /* 0x0022a400080011ff */
[----:B--2---:R-:W-:Y:S05]  /*85d0*/  @!P0 NANOSLEEP.SYNCS 0x989680 ;  /* 0x009896800000895d */ /* 0x004fea0003900000 */
[----:B------:R-:W2:Y:S02]  /*85e0*/  @!P0 SYNCS.PHASECHK.TRANS64 P0, [R0+URZ], R3 ;  /* 0x00000003000085a7 */ /* 0x000ea400080010ff */
[----:B--2---:R-:W-:Y:S05]  /*85f0*/  @!P0 BRA `(.L_x_139) ;  /* 0xfffffffc00f08947 */ /* 0x004fea000383ffff */
[----:B------:R-:W-:Y:S05]  /*8600*/  BRA `(.L_x_140) ;  /* 0xffffffa8009c7947 */ /* 0x000fea000383ffff */
.L_x_48:
[----:B------:R-:W-:-:S07]  /*8610*/  MOV R0, UR5 ;  /* 0x0000000500007c02 */ /* 0x000fce0008000f00 */
.L_x_141:
[----:B-1----:R1:W2:Y:S02]  /*8620*/  SYNCS.PHASECHK.TRANS64.TRYWAIT P0, [R0+URZ], R3 ;  /* 0x00000003000075a7 */ /* 0x0022a400080011ff */
[----:B--2---:R-:W-:Y:S05]  /*8630*/  @!P0 NANOSLEEP.SYNCS 0x989680 ;  /* 0x009896800000895d */ /* 0x004fea0003900000 */
[----:B------:R-:W2:Y:S02]  /*8640*/  @!P0 SYNCS.PHASECHK.TRANS64 P0, [R0+URZ], R3 ;  /* 0x00000003000085a7 */ /* 0x000ea400080010ff */
[----:B--2---:R-:W-:Y:S05]  /*8650*/  @!P0 BRA `(.L_x_141) ;  /* 0xfffffffc00f08947 */ /* 0x004fea000383ffff */
[----:B------:R-:W-:Y:S05]  /*8660*/  BRA `(.L_x_142) ;  /* 0xffffffa800ac7947 */ /* 0x000fea000383ffff */
.L_x_49:
[----:B------:R-:W-:-:S07]  /*8670*/  MOV R0, UR5 ;  /* 0x0000000500007c02 */ /* 0x000fce0008000f00 */
.L_x_143:
[----:B-1----:R1:W2:Y:S02]  /*8680*/  SYNCS.PHASECHK.TRANS64.TRYWAIT P0, [R0+URZ], R3 ;  /* 0x00000003000075a7 */ /* 0x0022a400080011ff */
[----:B--2---:R-:W-:Y:S05]  /*8690*/  @!P0 NANOSLEEP.SYNCS 0x989680 ;  /* 0x009896800000895d */ /* 0x004fea0003900000 */
[----:B------:R-:W2:Y:S02]  /*86a0*/  @!P0 SYNCS.PHASECHK.TRANS64 P0, [R0+URZ], R3 ;  /* 0x00000003000085a7 */ /* 0x000ea400080010ff */
[----:B--2---:R-:W-:Y:S05]  /*86b0*/  @!P0 BRA `(.L_x_143) ;  /* 0xfffffffc00f08947 */ /* 0x004fea000383ffff */
[----:B------:R-:W-:Y:S05]  /*86c0*/  BRA `(.L_x_144) ;  /* 0xffffffa800bc7947 */ /* 0x000fea000383ffff */
.L_x_50:
[----:B------:R-:W-:-:S07]  /*86d0*/  MOV R0, UR5 ;  /* 0x0000000500007c02 */ /* 0x000fce0008000f00 */
.L_x_145:
[----:B-1----:R1:W2:Y:S02]  /*86e0*/  SYNCS.PHASECHK.TRANS64.TRYWAIT P0, [R0+URZ], R3 ;  /* 0x00000003000075a7 */ /* 0x0022a400080011ff */
[----:B--2---:R-:W-:Y:S05]  /*86f0*/  @!P0 NANOSLEEP.SYNCS 0x989680 ;  /* 0x009896800000895d */ /* 0x004fea0003900000 */
[----:B------:R-:W2:Y:S02]  /*8700*/  @!P0 SYNCS.PHASECHK.TRANS64 P0, [R0+URZ], R3 ;  /* 0x00000003000085a7 */ /* 0x000ea400080010ff */
[----:B--2---:R-:W-:Y:S05]  /*8710*/  @!P0 BRA `(.L_x_145) ;  /* 0xfffffffc00f08947 */ /* 0x004fea000383ffff */
[----:B------:R-:W-:Y:S05]  /*8720*/  BRA `(.L_x_146) ;  /* 0xffffffa800cc7947 */ /* 0x000fea000383ffff */
.L_x_51:
[----:B------:R-:W-:-:S07]  /*8730*/  MOV R0, UR5 ;  /* 0x0000000500007c02 */ /* 0x000fce0008000f00 */
.L_x_147:
[----:B-1----:R1:W2:Y:S02]  /*8740*/  SYNCS.PHASECHK.TRANS64.TRYWAIT P0, [R0+URZ], R3 ;  /* 0x00000003000075a7 */ /* 0x0022a400080011ff */
[----:B--2---:R-:W-:Y:S05]  /*8750*/  @!P0 NANOSLEEP.SYNCS 0x989680 ;  /* 0x009896800000895d */ /* 0x004fea0003900000 */
[----:B------:R-:W2:Y:S02]  /*8760*/  @!P0 SYNCS.PHASECHK.TRANS64 P0, [R0+URZ], R3 ;  /* 0x00000003000085a7 */ /* 0x000ea400080010ff */
[----:B--2---:R-:W-:Y:S05]  /*8770*/  @!P0 BRA `(.L_x_147) ;  /* 0xfffffffc00f08947 */ /* 0x004fea000383ffff */
[----:B------:R-:W-:Y:S05]  /*8780*/  BRA `(.L_x_148) ;  /* 0xffffffa800dc7947 */ /* 0x000fea000383ffff */
.L_x_52:
[----:B------:R-:W-:-:S07]  /*8790*/  MOV R0, UR5 ;  /* 0x0000000500007c02 */ /* 0x000fce0008000f00 */
.L_x_149:
[----:B-1----:R1:W2:Y:S02]  /*87a0*/  SYNCS.PHASECHK.TRANS64.TRYWAIT P0, [R0+URZ], R3 ;  /* 0x00000003000075a7 */ /* 0x0022a400080011ff */
[----:B--2---:R-:W-:Y:S05]  /*87b0*/  @!P0 NANOSLEEP.SYNCS 0x989680 ;  /* 0x009896800000895d */ /* 0x004fea0003900000 */
[----:B------:R-:W2:Y:S02]  /*87c0*/  @!P0 SYNCS.PHASECHK.TRANS64 P0, [R0+URZ], R3 ;  /* 0x00000003000085a7 */ /* 0x000ea400080010ff */
[----:B--2---:R-:W-:Y:S05]  /*87d0*/  @!P0 BRA `(.L_x_149) ;  /* 0xfffffffc00f08947 */ /* 0x004fea000383ffff */
[----:B------:R-:W-:Y:S05]  /*87e0*/  BRA `(.L_x_150) ;  /* 0xffffffa800ec7947 */ /* 0x000fea000383ffff */
.L_x_53:
[----:B------:R-:W-:-:S07]  /*87f0*/  MOV R0, UR5 ;  /* 0x0000000500007c02 */ /* 0x000fce0008000f00 */
.L_x_151:
[----:B-1----:R1:W2:Y:S02]  /*8800*/  SYNCS.PHASECHK.TRANS64.TRYWAIT P0, [R0+URZ], R3 ;  /* 0x00000003000075a7 */ /* 0x0022a400080011ff */
[----:B--2---:R-:W-:Y:S05]  /*8810*/  @!P0 NANOSLEEP.SYNCS 0x989680 ;  /* 0x009896800000895d */ /* 0x004fea0003900000 */
[----:B------:R-:W2:Y:S02]  /*8820*/  @!P0 SYNCS.PHASECHK.TRANS64 P0, [R0+URZ], R3 ;  /* 0x00000003000085a7 */ /* 0x000ea400080010ff */
[----:B--2---:R-:W-:Y:S05]  /*8830*/  @!P0 BRA `(.L_x_151) ;  /* 0xfffffffc00f08947 */ /* 0x004fea000383ffff */
[----:B------:R-:W-:Y:S05]  /*8840*/  BRA `(.L_x_152) ;  /* 0xffffffa800fc7947 */ /* 0x000fea000383ffff */
.L_x_54:
[----:B------:R-:W-:-:S07]  /*8850*/  MOV R0, UR5 ;  /* 0x0000000500007c02 */ /* 0x000fce0008000f00 */
.L_x_153:
[----:B-1----:R1:W2:Y:S02]  /*8860*/  SYNCS.PHASECHK.TRANS64.TRYWAIT P0, [R0+URZ], R3 ;  /* 0x00000003000075a7 */ /* 0x0022a400080011ff */
[----:B--2---:R-:W-:Y:S05]  /*8870*/  @!P0 NANOSLEEP.SYNCS 0x989680 ;  /* 0x009896800000895d */ /* 0x004fea0003900000 */
[----:B------:R-:W2:Y:S02]  /*8880*/  @!P0 SYNCS.PHASECHK.TRANS64 P0, [R0+URZ], R3 ;  /* 0x00000003000085a7 */ /* 0x000ea400080010ff */
[----:B--2---:R-:W-:Y:S05]  /*8890*/  @!P0 BRA `(.L_x_153) ;  /* 0xfffffffc00f08947 */ /* 0x004fea000383ffff */
[----:B------:R-:W-:Y:S05]  /*88a0*/  BRA `(.L_x_154) ;  /* 0xffffffac000c7947 */ /* 0x000fea000383ffff */
.L_x_55:
[----:B------:R-:W-:-:S07]  /*88b0*/  MOV R0, UR5 ;  /* 0x0000000500007c02 */ /* 0x000fce0008000f00 */
.L_x_155:
[----:B-1----:R1:W2:Y:S02]  /*88c0*/  SYNCS.PHASECHK.TRANS64.TRYWAIT P0, [R0+URZ], R3 ;  /* 0x00000003000075a7 */ /* 0x0022a400080011ff */
[----:B--2---:R-:W-:Y:S05]  /*88d0*/  @!P0 NANOSLEEP.SYNCS 0x989680 ;  /* 0x009896800000895d */ /* 0x004fea0003900000 */
[----:B------:R-:W2:Y:S02]  /*88e0*/  @!P0 SYNCS.PHASECHK.TRANS64 P0, [R0+URZ], R3 ;  /* 0x00000003000085a7 */ /* 0x000ea400080010ff */
[----:B--2---:R-:W-:Y:S05]  /*88f0*/  @!P0 BRA `(.L_x_155) ;  /* 0xfffffffc00f08947 */ /* 0x004fea000383ffff */
[----:B------:R-:W-:Y:S05]  /*8900*/  BRA `(.L_x_156) ;  /* 0xffffffac001c7947 */ /* 0x000fea000383ffff */
.L_x_56:
[----:B------:R-:W-:-:S07]  /*8910*/  MOV R0, UR5 ;  /* 0x0000000500007c02 */ /* 0x000fce0008000f00 */
.L_x_157:
[----:B-1----:R1:W2:Y:S02]  /*8920*/  SYNCS.PHASECHK.TRANS64.TRYWAIT P0, [R0+URZ], R3 ;  /* 0x00000003000075a7 */ /* 0x0022a400080011ff */
[----:B--2---:R-:W-:Y:S05]  /*8930*/  @!P0 NANOSLEEP.SYNCS 0x989680 ;  /* 0x009896800000895d */ /* 0x004fea0003900000 */
[----:B------:R-:W2:Y:S02]  /*8940*/  @!P0 SYNCS.PHASECHK.TRANS64 P0, [R0+URZ], R3 ;  /* 0x00000003000085a7 */ /* 0x000ea400080010ff */
[----:B--2---:R-:W-:Y:S05]  /*8950*/  @!P0 BRA `(.L_x_157) ;  /* 0xfffffffc00f08947 */ /* 0x004fea000383ffff */
[----:B------:R-:W-:Y:S05]  /*8960*/  BRA `(.L_x_158) ;  /* 0xffffffac002c7947 */ /* 0x000fea000383ffff */
.L_x_57:
[----:B------:R-:W-:-:S07]  /*8970*/  MOV R0, UR5 ;  /* 0x0000000500007c02 */ /* 0x000fce0008000f00 */
.L_x_159:
[----:B-1----:R1:W2:Y:S02]  /*8980*/  SYNCS.PHASECHK.TRANS64.TRYWAIT P0, [R0+URZ], R3 ;  /* 0x00000003000075a7 */ /* 0x0022a400080011ff */
[----:B--2---:R-:W-:Y:S05]  /*8990*/  @!P0 NANOSLEEP.SYNCS 0x989680 ;  /* 0x009896800000895d */ /* 0x004fea0003900000 */
[----:B------:R-:W2:Y:S02]  /*89a0*/  @!P0 SYNCS.PHASECHK.TRANS64 P0, [R0+URZ], R3 ;  /* 0x00000003000085a7 */ /* 0x000ea400080010ff */
[----:B--2---:R-:W-:Y:S05]  /*89b0*/  @!P0 BRA `(.L_x_159) ;  /* 0xfffffffc00f08947 */ /* 0x004fea000383ffff */
[----:B------:R-:W-:Y:S05]  /*89c0*/  BRA `(.L_x_160) ;  /* 0xffffffac003c7947 */ /* 0x000fea000383ffff */
.L_x_58:
[----:B------:R-:W-:-:S07]  /*89d0*/  MOV R0, UR5 ;  /* 0x0000000500007c02 */ /* 0x000fce0008000f00 */
.L_x_161:
[----:B-1----:R1:W2:Y:S02]  /*89e0*/  SYNCS.PHASECHK.TRANS64.TRYWAIT P0, [R0+URZ], R3 ;  /* 0x00000003000075a7 */ /* 0x0022a400080011ff */
[----:B--2---:R-:W-:Y:S05]  /*89f0*/  @!P0 NANOSLEEP.SYNCS 0x989680 ;  /* 0x009896800000895d */ /* 0x004fea0003900000 */
[----:B------:R-:W2:Y:S02]  /*8a00*/  @!P0 SYNCS.PHASECHK.TRANS64 P0, [R0+URZ], R3 ;  /* 0x00000003000085a7 */ /* 0x000ea400080010ff */
[----:B--2---:R-:W-:Y:S05]  /*8a10*/  @!P0 BRA `(.L_x_161) ;  /* 0xfffffffc00f08947 */ /* 0x004fea000383ffff */
[----:B------:R-:W-:Y:S05]  /*8a20*/  BRA `(.L_x_162) ;  /* 0xffffffac004c7947 */ /* 0x000fea000383ffff */
.L_x_59:
[----:B------:R-:W-:-:S07]  /*8a30*/  MOV R0, UR5 ;  /* 0x0000000500007c02 */ /* 0x000fce0008000f00 */
.L_x_163:
[----:B-1----:R1:W2:Y:S02]  /*8a40*/  SYNCS.PHASECHK.TRANS64.TRYWAIT P0, [R0+URZ], R3 ;  /* 0x00000003000075a7 */ /* 0x0022a400080011ff */
[----:B--2---:R-:W-:Y:S05]  /*8a50*/  @!P0 NANOSLEEP.SYNCS 0x989680 ;  /* 0x009896800000895d */ /* 0x004fea0003900000 */
[----:B------:R-:W2:Y:S02]  /*8a60*/  @!P0 SYNCS.PHASECHK.TRANS64 P0, [R0+URZ], R3 ;  /* 0x00000003000085a7 */ /* 0x000ea400080010ff */
[----:B--2---:R-:W-:Y:S05]  /*8a70*/  @!P0 BRA `(.L_x_163) ;  /* 0xfffffffc00f08947 */ /* 0x004fea000383ffff */
[----:B------:R-:W-:Y:S05]  /*8a80*/  BRA `(.L_x_164) ;  /* 0xffffffac005c7947 */ /* 0x000fea000383ffff */
.L_x_62:
[----:B------:R-:W-:-:S07]  /*8a90*/  MOV R4, UR4 ;  /* 0x0000000400047c02 */ /* 0x000fce0008000f00 */
.L_x_165:
[----:B--2---:R2:W3:Y:S02]  /*8aa0*/  SYNCS.PHASECHK.TRANS64.TRYWAIT P1, [R4+URZ+0x168], R7 ;  /* 0x00016807040075a7 */ /* 0x0044e400080211ff */
[----:B---3--:R-:W-:Y:S05]  /*8ab0*/  @!P1 NANOSLEEP.SYNCS 0x989680 ;  /* 0x009896800000995d */ /* 0x008fea0003900000 */
[----:B------:R-:W3:Y:S02]  /*8ac0*/  @!P1 SYNCS.PHASECHK.TRANS64 P1, [R4+URZ+0x168], R7 ;  /* 0x00016807040095a7 */ /* 0x000ee400080210ff */
[----:B---3--:R-:W-:Y:S05]  /*8ad0*/  @!P1 BRA `(.L_x_165) ;  /* 0xfffffffc00f09947 */ /* 0x008fea000383ffff */
[----:B------:R-:W-:Y:S05]  /*8ae0*/  BRA `(.L_x_166) ;  /* 0xffffffac00cc7947 */ /* 0x000fea000383ffff */
.L_x_63:
[----:B--2---:R-:W-:-:S07]  /*8af0*/  MOV R4, UR4 ;  /* 0x0000000400047c02 */ /* 0x004fce0008000f00 */
.L_x_167:
[----:B--2---:R2:W3:Y:S02]  /*8b00*/  SYNCS.PHASECHK.TRANS64.TRYWAIT P1, [R4+URZ+0x160], R5 ;  /* 0x00016005040075a7 */ /* 0x0044e400080211ff */
[----:B---3--:R-:W-:Y:S05]  /*8b10*/  @!P1 NANOSLEEP.SYNCS 0x989680 ;  /* 0x009896800000995d */ /* 0x008fea0003900000 */
[----:B------:R-:W3:Y:S02]  /*8b20*/  @!P1 SYNCS.PHASECHK.TRANS64 P1, [R4+URZ+0x160], R5 ;  /* 0x00016005040095a7 */ /* 0x000ee400080210ff */
[----:B---3--:R-:W-:Y:S05]  /*8b30*/  @!P1 BRA `(.L_x_167) ;  /* 0xfffffffc00f09947 */ /* 0x008fea000383ffff */
[----:B------:R-:W-:Y:S05]  /*8b40*/  BRA `(.L_x_168) ;  /* 0xffffffac00d47947 */ /* 0x000fea000383ffff */
.L_x_73:
[----:B--2---:R-:W-:-:S04]  /*8b50*/  MOV R5, UR5 ;  /* 0x0000000500057c02 */ /* 0x004fc80008000f00 */
[----:B------:R2:W3:Y:S03]  /*8b60*/  SYNCS.PHASECHK.TRANS64.TRYWAIT P0, [R5+URZ+0x8], R6 ;  /* 0x00000806050075a7 */ /* 0x0004e600080011ff */
[----:B---3--:R-:W-:Y:S05]  /*8b70*/  @!P0 NANOSLEEP.SYNCS 0x989680 ;  /* 0x009896800000895d */ /* 0x008fea0003900000 */
[----:B------:R-:W3:Y:S02]  /*8b80*/  @!P0 SYNCS.PHASECHK.TRANS64 P0, [R5+URZ+0x8], R6 ;  /* 0x00000806050085a7 */ /* 0x000ee400080010ff */
[----:B---3--:R-:W-:Y:S05]  /*8b90*/  @!P0 BRA `(.L_x_73) ;  /* 0xfffffffc00ec8947 */ /* 0x008fea000383ffff */
[----:B------:R-:W-:Y:S05]  /*8ba0*/  BRA `(.L_x_72) ;  /* 0xffffffb000a07947 */ /* 0x000fea000383ffff */
.L_x_75:
[----:B------:R-:W-:Y:S01]  /*8bb0*/  BSSY B0, `(.L_x_169) ;  /* 0x0000006000007945 */ /* 0x000fe20003800000 */
[----:B------:R-:W-:-:S07]  /*8bc0*/  MOV R15, 0xffffffff ;  /* 0xffffffff000f7802 */ /* 0x000fce0000000f00 */
[----:B-12--5:R-:W-:Y:S05]  /*8bd0*/  WARPSYNC.COLLECTIVE R15, `(.L_x_170) ;  /* 0x000000000f0c7348 */ /* 0x026fea0003c00000 */
[----:B------:R-:W-:Y:S02]  /*8be0*/  ELECT P6, UR79, PT ;  /* 0x00000000004f782f */ /* 0x000fe400038c0000 */
[----:B------:R-:W-:Y:S01]  /*8bf0*/  MOV R14, UR79 ;  /* 0x0000004f000e7c02 */ /* 0x000fe20008000f00 */
[----:B-12--5:R-:W-:Y:S10]  /*8c00*/  ENDCOLLECTIVE ;  /* 0x000000000000791b */ /* 0x026ff40003800000 */
.L_x_170:
[----:B------:R-:W-:Y:S05]  /*8c10*/  BSYNC B0 ;  /* 0x0000000000007941 */ /* 0x000fea0003800000 */
.L_x_169:
[----:B------:R-:W-:Y:S01]  /*8c20*/  PLOP3.LUT P0, PT, P6, PT, PT, 0x80, 0x8 ;  /* 0x000000000008781c */ /* 0x000fe2000370f070 */
[----:B------:R-:W-:-:S12]  /*8c30*/  BRA `(.L_x_171) ;  /* 0xffffffb000cc7947 */ /* 0x000fd8000383ffff */
.L_x_77:
[----:B--2---:R-:W-:-:S04]  /*8c40*/  MOV R3, UR5 ;  /* 0x0000000500037c02 */ /* 0x004fc80008000f00 */
[----:B------:R2:W3:Y:S03]  /*8c50*/  SYNCS.PHASECHK.TRANS64.TRYWAIT P0, [R3+URZ+0x8], R4 ;  /* 0x00000804030075a7 */ /* 0x0004e600080011ff */
[----:B---3--:R-:W-:Y:S05]  /*8c60*/  @!P0 NANOSLEEP.SYNCS 0x989680 ;  /* 0x009896800000895d */ /* 0x008fea0003900000 */
[----:B------:R-:W3:Y:S02]  /*8c70*/  @!P0 SYNCS.PHASECHK.TRANS64 P0, [R3+URZ+0x8], R4 ;  /* 0x00000804030085a7 */ /* 0x000ee400080010ff */
[----:B---3--:R-:W-:Y:S05]  /*8c80*/  @!P0 BRA `(.L_x_77) ;  /* 0xfffffffc00ec8947 */ /* 0x008fea000383ffff */
[----:B------:R-:W-:Y:S05]  /*8c90*/  BRA `(.L_x_76) ;  /* 0xffffffb000d07947 */ /* 0x000fea000383ffff */
.L_x_78:
[----:B------:R-:W-:-:S07]  /*8ca0*/  MOV R4, UR17 ;  /* 0x0000001100047c02 */ /* 0x000fce0008000f00 */
.L_x_172:
[----:B-1----:R1:W2:Y:S02]  /*8cb0*/  SYNCS.PHASECHK.TRANS64.TRYWAIT P0, [R4+URZ+0x160], R5 ;  /* 0x00016005040075a7 */ /* 0x0022a400080011ff */
[----:B--2---:R-:W-:Y:S05]  /*8cc0*/  @!P0 NANOSLEEP.SYNCS 0x989680 ;  /* 0x009896800000895d */ /* 0x004fea0003900000 */
[----:B------:R-:W2:Y:S02]  /*8cd0*/  @!P0 SYNCS.PHASECHK.TRANS64 P0, [R4+URZ+0x160], R5 ;  /* 0x00016005040085a7 */ /* 0x000ea400080010ff */
[----:B--2---:R-:W-:Y:S05]  /*8ce0*/  @!P0 BRA `(.L_x_172) ;  /* 0xfffffffc00f08947 */ /* 0x004fea000383ffff */
[----:B------:R-:W-:Y:S05]  /*8cf0*/  BRA `(.L_x_173) ;  /* 0xffffffb400b87947 */ /* 0x000fea000383ffff */
.L_x_80:
[----:B------:R-:W-:-:S07]  /*8d00*/  MOV R4, UR22 ;  /* 0x0000001600047c02 */ /* 0x000fce0008000f00 */
.L_x_174:
[----:B-1----:R1:W2:Y:S02]  /*8d10*/  SYNCS.PHASECHK.TRANS64.TRYWAIT P0, [R4+URZ+0x180], R5 ;  /* 0x00018005040075a7 */ /* 0x0022a400080011ff */
[----:B--2---:R-:W-:Y:S05]  /*8d20*/  @!P0 NANOSLEEP.SYNCS 0x989680 ;  /* 0x009896800000895d */ /* 0x004fea0003900000 */
[----:B------:R-:W2:Y:S02]  /*8d30*/  @!P0 SYNCS.PHASECHK.TRANS64 P0, [R4+URZ+0x180], R5 ;  /* 0x00018005040085a7 */ /* 0x000ea400080010ff */
[----:B--2---:R-:W-:Y:S05]  /*8d40*/  @!P0 BRA `(.L_x_174) ;  /* 0xfffffffc00f08947 */ /* 0x004fea000383ffff */
[----:B------:R-:W-:Y:S05]  /*8d50*/  BRA `(.L_x_79) ;  /* 0xffffffb400d87947 */ /* 0x000fea000383ffff */
.L_x_84:
[----:B-1----:R-:W-:Y:S07]  /*8d60*/  MOV R4, UR10 ;  /* 0x0000000a00047c02 */ /* 0x002fee0008000f00 */
.L_x_175:
[----:B-1----:R1:W2:Y:S02]  /*8d70*/  SYNCS.PHASECHK.TRANS64.TRYWAIT P0, [R4+URZ], R7 ;  /* 0x00000007040075a7 */ /* 0x0022a400080011ff */
[----:B--2---:R-:W-:Y:S05]  /*8d80*/  @!P0 NANOSLEEP.SYNCS 0x989680 ;  /* 0x009896800000895d */ /* 0x004fea0003900000 */
[----:B------:R-:W2:Y:S02]  /*8d90*/  @!P0 SYNCS.PHASECHK.TRANS64 P0, [R4+URZ], R7 ;  /* 0x00000007040085a7 */ /* 0x000ea400080010ff */
[----:B--2---:R-:W-:Y:S05]  /*8da0*/  @!P0 BRA `(.L_x_175) ;  /* 0xfffffffc00f08947 */ /* 0x004fea000383ffff */
[----:B------:R-:W-:Y:S05]  /*8db0*/  BRA `(.L_x_83) ;  /* 0xffffffb400fc7947 */ /* 0x000fea000383ffff */
.L_x_88:
[----:B--2---:R-:W-:-:S07]  /*8dc0*/  MOV R0, UR4 ;  /* 0x0000000400007c02 */ /* 0x004fce0008000f00 */
.L_x_176:
[----:B-1----:R1:W2:Y:S02]  /*8dd0*/  SYNCS.PHASECHK.TRANS64.TRYWAIT P0, [R0+URZ], R5 ;  /* 0x00000005000075a7 */ /* 0x0022a400080011ff */
[----:B--2---:R-:W-:Y:S05]  /*8de0*/  @!P0 NANOSLEEP.SYNCS 0x989680 ;  /* 0x009896800000895d */ /* 0x004fea0003900000 */
[----:B------:R-:W2:Y:S02]  /*8df0*/  @!P0 SYNCS.PHASECHK.TRANS64 P0, [R0+URZ], R5 ;  /* 0x00000005000085a7 */ /* 0x000ea400080010ff */
[----:B--2---:R-:W-:Y:S05]  /*8e00*/  @!P0 BRA `(.L_x_176) ;  /* 0xfffffffc00f08947 */ /* 0x004fea000383ffff */
[----:B------:R-:W-:Y:S05]  /*8e10*/  BRA `(.L_x_177) ;  /* 0xffffffb800d47947 */ /* 0x000fea000383ffff */
.L_x_91:
[----:B------:R-:W-:-:S07]  /*8e20*/  MOV R0, UR17 ;  /* 0x0000001100007c02 */ /* 0x000fce0008000f00 */
.L_x_178:
[----:B-1----:R1:W2:Y:S02]  /*8e30*/  SYNCS.PHASECHK.TRANS64.TRYWAIT P1, [R0+URZ+0x190], R5 ;  /* 0x00019005000075a7 */ /* 0x0022a400080211ff */
[----:B--2---:R-:W-:Y:S05]  /*8e40*/  @!P1 NANOSLEEP.SYNCS 0x989680 ;  /* 0x009896800000995d */ /* 0x004fea0003900000 */
[----:B------:R-:W2:Y:S02]  /*8e50*/  @!P1 SYNCS.PHASECHK.TRANS64 P1, [R0+URZ+0x190], R5 ;  /* 0x00019005000095a7 */ /* 0x000ea400080210ff */
[----:B--2---:R-:W-:Y:S05]  /*8e60*/  @!P1 BRA `(.L_x_178) ;  /* 0xfffffffc00f09947 */ /* 0x004fea000383ffff */
[----:B------:R-:W-:Y:S05]  /*8e70*/  BRA `(.L_x_179) ;  /* 0xffffffbc00207947 */ /* 0x000fea000383ffff */
.L_x_96:
[----:B------:R-:W-:Y:S07]  /*8e80*/  MOV R0, UR19 ;  /* 0x0000001300007c02 */ /* 0x000fee0008000f00 */
.L_x_180:
[----:B-1----:R1:W2:Y:S02]  /*8e90*/  SYNCS.PHASECHK.TRANS64.TRYWAIT P0, [R0+URZ+0x160], R3 ;  /* 0x00016003000075a7 */ /* 0x0022a400080011ff */
[----:B--2---:R-:W-:Y:S05]  /*8ea0*/  @!P0 NANOSLEEP.SYNCS 0x989680 ;  /* 0x009896800000895d */ /* 0x004fea0003900000 */
[----:B------:R-:W2:Y:S02]  /*8eb0*/  @!P0 SYNCS.PHASECHK.TRANS64 P0, [R0+URZ+0x160], R3 ;  /* 0x00016003000085a7 */ /* 0x000ea400080010ff */
[----:B--2---:R-:W-:Y:S05]  /*8ec0*/  @!P0 BRA `(.L_x_180) ;  /* 0xfffffffc00f08947 */ /* 0x004fea000383ffff */
[----:B------:R-:W-:Y:S05]  /*8ed0*/  BRA `(.L_x_181) ;  /* 0xffffffc0004c7947 */ /* 0x000fea000383ffff */
.L_x_99:
[----:B------:R-:W-:Y:S07]  /*8ee0*/  MOV R0, UR19 ;  /* 0x0000001300007c02 */ /* 0x000fee0008000f00 */
.L_x_182:
[----:B-1----:R1:W2:Y:S02]  /*8ef0*/  SYNCS.PHASECHK.TRANS64.TRYWAIT P0, [R0+URZ+0x158], R9 ;  /* 0x00015809000075a7 */ /* 0x0022a400080011ff */
[----:B--2---:R-:W-:Y:S05]  /*8f00*/  @!P0 NANOSLEEP.SYNCS 0x989680 ;  /* 0x009896800000895d */ /* 0x004fea0003900000 */
[----:B------:R-:W2:Y:S02]  /*8f10*/  @!P0 SYNCS.PHASECHK.TRANS64 P0, [R0+URZ+0x158], R9 ;  /* 0x00015809000085a7 */ /* 0x000ea400080010ff */
[----:B--2---:R-:W-:Y:S05]  /*8f20*/  @!P0 BRA `(.L_x_182) ;  /* 0xfffffffc00f08947 */ /* 0x004fea000383ffff */
[----:B------:R-:W-:Y:S05]  /*8f30*/  BRA `(.L_x_98) ;  /* 0xffffffc400ac7947 */ /* 0x000fea000383ffff */
.L_x_102:
[----:B-1----:R-:W-:Y:S07]  /*8f40*/  MOV R0, UR19 ;  /* 0x0000001300007c02 */ /* 0x002fee0008000f00 */
.L_x_183:
[----:B-1----:R1:W2:Y:S02]  /*8f50*/  SYNCS.PHASECHK.TRANS64.TRYWAIT P2, [R0+URZ+0x148], R3 ;  /* 0x00014803000075a7 */ /* 0x0022a400080411ff */
[----:B--2---:R-:W-:Y:S05]  /*8f60*/  @!P2 NANOSLEEP.SYNCS 0x989680 ;  /* 0x009896800000a95d */ /* 0x004fea0003900000 */
[----:B------:R-:W2:Y:S02]  /*8f70*/  @!P2 SYNCS.PHASECHK.TRANS64 P2, [R0+URZ+0x148], R3 ;  /* 0x000148030000a5a7 */ /* 0x000ea400080410ff */
[----:B--2---:R-:W-:Y:S05]  /*8f80*/  @!P2 BRA `(.L_x_183) ;  /* 0xfffffffc00f0a947 */ /* 0x004fea000383ffff */
[----:B------:R-:W-:Y:S05]  /*8f90*/  BRA `(.L_x_184) ;  /* 0xffffffc800087947 */ /* 0x000fea000383ffff */
.L_x_105:
[----:B------:R-:W-:Y:S07]  /*8fa0*/  MOV R0, UR44 ;  /* 0x0000002c00007c02 */ /* 0x000fee0008000f00 */
.L_x_185:
[----:B-1----:R1:W2:Y:S02]  /*8fb0*/  SYNCS.PHASECHK.TRANS64.TRYWAIT P0, [R0+URZ+0x160], R3 ;  /* 0x00016003000075a7 */ /* 0x0022a400080011ff */
[----:B--2---:R-:W-:Y:S05]  /*8fc0*/  @!P0 NANOSLEEP.SYNCS 0x989680 ;  /* 0x009896800000895d */ /* 0x004fea0003900000 */
[----:B------:R-:W2:Y:S02]  /*8fd0*/  @!P0 SYNCS.PHASECHK.TRANS64 P0, [R0+URZ+0x160], R3 ;  /* 0x00016003000085a7 */ /* 0x000ea400080010ff */
[----:B--2---:R-:W-:Y:S05]  /*8fe0*/  @!P0 BRA `(.L_x_185) ;  /* 0xfffffffc00f08947 */ /* 0x004fea000383ffff */
[----:B------:R-:W-:Y:S05]  /*8ff0*/  BRA `(.L_x_186) ;  /* 0xffffffcc00847947 */ /* 0x000fea000383ffff */
.L_x_116:
[----:B-1----:R-:W-:Y:S04]  /*9000*/  MOV R2, UR44 ;  /* 0x0000002c00027c02 */ /* 0x002fe80008000f00 */
[----:B------:R1:W2:Y:S03]  /*9010*/  SYNCS.PHASECHK.TRANS64.TRYWAIT P1, [R2+URZ+0x140], R3 ;  /* 0x00014003020075a7 */ /* 0x0002a600080211ff */
[----:B--2---:R-:W-:Y:S05]  /*9020*/  @!P1 NANOSLEEP.SYNCS 0x989680 ;  /* 0x009896800000995d */ /* 0x004fea0003900000 */
[----:B------:R-:W2:Y:S02]  /*9030*/  @!P1 SYNCS.PHASECHK.TRANS64 P1, [R2+URZ+0x140], R3 ;  /* 0x00014003020095a7 */ /* 0x000ea400080210ff */
[----:B--2---:R-:W-:Y:S05]  /*9040*/  @!P1 BRA `(.L_x_116) ;  /* 0xfffffffc00ec9947 */ /* 0x004fea000383ffff */
[----:B------:R-:W-:Y:S05]  /*9050*/  BRA `(.L_x_115) ;  /* 0xffffffd800e07947 */ /* 0x000fea000383ffff */
.L_x_118:
[----:B------:R1:W1:Y:S02]  /*9060*/  SYNCS.PHASECHK.TRANS64.TRYWAIT P1, [R165+URZ+0x170], R0 ;  /* 0x00017000a50075a7 */ /* 0x00026400080211ff */
[----:B-1----:R-:W-:Y:S05]  /*9070*/  @!P1 NANOSLEEP.SYNCS 0x989680 ;  /* 0x009896800000995d */ /* 0x002fea0003900000 */
[----:B------:R-:W1:Y:S02]  /*9080*/  @!P1 SYNCS.PHASECHK.TRANS64 P1, [R165+URZ+0x170], R0 ;  /* 0x00017000a50095a7 */ /* 0x000e6400080210ff */
[----:B-1----:R-:W-:Y:S05]  /*9090*/  @!P1 BRA `(.L_x_118) ;  /* 0xfffffffc00f09947 */ /* 0x002fea000383ffff */
[----:B------:R-:W-:Y:S05]  /*90a0*/  BRA `(.L_x_117) ;  /* 0xffffffdc00287947 */ /* 0x000fea000383ffff */
        .weak           $__internal_0_$__cuda_sm10x_tcgen05_guardrail_trap_col_being_dealloced_not_returned_by_alloc
        .type           $__internal_0_$__cuda_sm10x_tcgen05_guardrail_trap_col_being_dealloced_not_returned_by_alloc,@function
        .size           $__internal_0_$__cuda_sm10x_tcgen05_guardrail_trap_col_being_dealloced_not_returned_by_alloc,($__internal_1_$__cuda_sm10x_tcgen05_guardrail_trap_phase_invalid_during_alloc - $__internal_0_$__cuda_sm10x_tcgen05_guardrail_trap_col_being_dealloced_not_returned_by_alloc)
$__internal_0_$__cuda_sm10x_tcgen05_guardrail_trap_col_being_dealloced_not_returned_by_alloc:
[----:B------:R-:W-:Y:S05]  /*90b0*/  BPT.TRAP 0x1 ;  /* 0x000000040000795c */ /* 0x000fea0000300000 */
[----:B------:R-:W-:-:S04]  /*90c0*/  HFMA2 R3, -RZ, RZ, 0, 0 ;  /* 0x00000000ff037431 */ /* 0x000fc800000001ff */
[----:B------:R-:W-:Y:S05]  /*90d0*/  RET.REL.NODEC R2 `(_ZN7cutlass13device_kernelINS_4conv6kernel13ConvUniversalINS1_16ConvProblemShapeILNS1_8OperatorE1ELi2EEENS1_10collective14CollectiveConvINS1_47MainloopSm100TmaUmmaWarpSpecializedImplicitGemmILS5_1ELi20ELi2ELi1ELi2EN4cute5tupleIJNSA_1CILi2EEENSC_ILi1EEESE_EEEEENSB_IJNSC_ILi256EEENSC_ILi64EEENSB_IJSI_EEEEEENS_12float_e4m3_tESL_NSA_8TiledMMAINSA_8MMA_AtomIJNSA_10MMA_TraitsINSA_25SM100_MMA_F8F6F4_2x1SM_SSEJSL_SL_fSH_SI_NSA_17integral_constantINSA_4UMMA5MajorELSS_0EEENSQ_ISS_LSS_1EEENSQ_INSR_7ScaleInELSV_0EEESW_EEEEEENSA_6LayoutINSB_IJSE_SE_SE_EEENSB_IJNSC_ILi0EEES11_S11_EEEEENSB_IJNSA_10UnderscoreES14_S14_EEEEENS7_6detail27Sm100ImplicitGemmTileTraitsINSA_25SM100_TMA_2SM_LOAD_IM2COLENSA_14ComposedLayoutINSA_7SwizzleILi2ELi4ELi3EEENSA_18smem_ptr_flag_bitsILi8EEENSZ_INSB_IJNSC_ILi8EEESI_EEENSB_IJSI_SE_EEEEEEEvEENS18_INSA_18SM100_TMA_2SM_LOADENS1A_INS1B_ILi1ELi4ELi3EEES1E_NSZ_INSB_IJNSC_ILi32EEES1F_EEENSB_IJSE_S1N_EEEEEEEvEEEENS_8epilogue10collective18CollectiveEpilogueINS1U_23Sm100TmaWarpSpecializedILi1ELi1ELi64ELb0ELb0EEEJNSB_IJNSC_ILi128EEESI_SJ_EEENSB_IJNSZ_IS1Z_SE_EENSZ_ISI_SE_EEEEESL_NSB_IJNSB_IJlllEEESE_S11_EEESL_S25_NS1U_6fusion15FusionCallbacksIS1Y_NS26_17LinearCombinationISL_fSL_fLNS_15FloatRoundStyleE2EEES20_S23_JEEENSA_5SM1004TMEM4LOAD26SM100_TMEM_LOAD_32dp32b64xENSA_20SM90_TMA_LOAD_IM2COLES1J_NSA_39AutoVectorizingCopyWithAssumedAlignmentILi128EEENSA_21SM90_TMA_STORE_IM2COLES1J_S2I_S2I_EEEvvEEEEvNT_6ParamsE) ;  /* 0xffffff6c02c87950 */ /* 0x000fea0003c3ffff */
        .weak           $__internal_1_$__cuda_sm10x_tcgen05_guardrail_trap_phase_invalid_during_alloc
        .type           $__internal_1_$__cuda_sm10x_tcgen05_guardrail_trap_phase_invalid_during_alloc,@function
        .size           $__internal_1_$__cuda_sm10x_tcgen05_guardrail_trap_phase_invalid_during_alloc,($__internal_2_$__cuda_sm10x_tcgen05_guardrail_trap_unallocated_columns_being_dealloced - $__internal_1_$__cuda_sm10x_tcgen05_guardrail_trap_phase_invalid_during_alloc)
$__internal_1_$__cuda_sm10x_tcgen05_guardrail_trap_phase_invalid_during_alloc:
[----:B------:R-:W-:Y:S05]  /*90e0*/  BPT.TRAP 0x1 ;  /* 0x000000040000795c */ /* 0x000fea0000300000 */
[----:B------:R-:W-:-:S04]  /*90f0*/  MOV R5, 0x0 ;  /* 0x0000000000057802 */ /* 0x000fc80000000f00 */
[----:B------:R-:W-:Y:S05]  /*9100*/  RET.REL.NODEC R4 `(_ZN7cutlass13device_kernelINS_4conv6kernel13ConvUniversalINS1_16ConvProblemShapeILNS1_8OperatorE1ELi2EEENS1_10collective14CollectiveConvINS1_47MainloopSm100TmaUmmaWarpSpecializedImplicitGemmILS5_1ELi20ELi2ELi1ELi2EN4cute5tupleIJNSA_1CILi2EEENSC_ILi1EEESE_EEEEENSB_IJNSC_ILi256EEENSC_ILi64EEENSB_IJSI_EEEEEENS_12float_e4m3_tESL_NSA_8TiledMMAINSA_8MMA_AtomIJNSA_10MMA_TraitsINSA_25SM100_MMA_F8F6F4_2x1SM_SSEJSL_SL_fSH_SI_NSA_17integral_constantINSA_4UMMA5MajorELSS_0EEENSQ_ISS_LSS_1EEENSQ_INSR_7ScaleInELSV_0EEESW_EEEEEENSA_6LayoutINSB_IJSE_SE_SE_EEENSB_IJNSC_ILi0EEES11_S11_EEEEENSB_IJNSA_10UnderscoreES14_S14_EEEEENS7_6detail27Sm100ImplicitGemmTileTraitsINSA_25SM100_TMA_2SM_LOAD_IM2COLENSA_14ComposedLayoutINSA_7SwizzleILi2ELi4ELi3EEENSA_18smem_ptr_flag_bitsILi8EEENSZ_INSB_IJNSC_ILi8EEESI_EEENSB_IJSI_SE_EEEEEEEvEENS18_INSA_18SM100_TMA_2SM_LOADENS1A_INS1B_ILi1ELi4ELi3EEES1E_NSZ_INSB_IJNSC_ILi32EEES1F_EEENSB_IJSE_S1N_EEEEEEEvEEEENS_8epilogue10collective18CollectiveEpilogueINS1U_23Sm100TmaWarpSpecializedILi1ELi1ELi64ELb0ELb0EEEJNSB_IJNSC_ILi128EEESI_SJ_EEENSB_IJNSZ_IS1Z_SE_EENSZ_ISI_SE_EEEEESL_NSB_IJNSB_IJlllEEESE_S11_EEESL_S25_NS1U_6fusion15FusionCallbacksIS1Y_NS26_17LinearCombinationISL_fSL_fLNS_15FloatRoundStyleE2EEES20_S23_JEEENSA_5SM1004TMEM4LOAD26SM100_TMEM_LOAD_32dp32b64xENSA_20SM90_TMA_LOAD_IM2COLES1J_NSA_39AutoVectorizingCopyWithAssumedAlignmentILi128EEENSA_21SM90_TMA_STORE_IM2COLES1J_S2I_S2I_EEEvvEEEEvNT_6ParamsE) ;  /* 0xffffff6c04bc7950 */ /* 0x000fea0003c3ffff */
        .weak           $__internal_2_$__cuda_sm10x_tcgen05_guardrail_trap_unallocated_columns_being_dealloced
        .type           $__internal_2_$__cuda_sm10x_tcgen05_guardrail_trap_unallocated_columns_being_dealloced,@function
        .size           $__internal_2_$__cuda_sm10x_tcgen05_guardrail_trap_unallocated_columns_being_dealloced,(.L_x_188 - $__internal_2_$__cuda_sm10x_tcgen05_guardrail_trap_unallocated_columns_being_dealloced)
$__internal_2_$__cuda_sm10x_tcgen05_guardrail_trap_unallocated_columns_being_dealloced:
[----:B------:R-:W-:Y:S05]  /*9110*/  BPT.TRAP 0x1 ;  /* 0x000000040000795c */ /* 0x000fea0000300000 */
[----:B------:R-:W-:-:S04]  /*9120*/  HFMA2 R3, -RZ, RZ, 0, 0 ;  /* 0x00000000ff037431 */ /* 0x000fc800000001ff */
[----:B------:R-:W-:Y:S05]  /*9130*/  RET.REL.NODEC R2 `(_ZN7cutlass13device_kernelINS_4conv6kernel13ConvUniversalINS1_16ConvProblemShapeILNS1_8OperatorE1ELi2EEENS1_10collective14CollectiveConvINS1_47MainloopSm100TmaUmmaWarpSpecializedImplicitGemmILS5_1ELi20ELi2ELi1ELi2EN4cute5tupleIJNSA_1CILi2EEENSC_ILi1EEESE_EEEEENSB_IJNSC_ILi256EEENSC_ILi64EEENSB_IJSI_EEEEEENS_12float_e4m3_tESL_NSA_8TiledMMAINSA_8MMA_AtomIJNSA_10MMA_TraitsINSA_25SM100_MMA_F8F6F4_2x1SM_SSEJSL_SL_fSH_SI_NSA_17integral_constantINSA_4UMMA5MajorELSS_0EEENSQ_ISS_LSS_1EEENSQ_INSR_7ScaleInELSV_0EEESW_EEEEEENSA_6LayoutINSB_IJSE_SE_SE_EEENSB_IJNSC_ILi0EEES11_S11_EEEEENSB_IJNSA_10UnderscoreES14_S14_EEEEENS7_6detail27Sm100ImplicitGemmTileTraitsINSA_25SM100_TMA_2SM_LOAD_IM2COLENSA_14ComposedLayoutINSA_7SwizzleILi2ELi4ELi3EEENSA_18smem_ptr_flag_bitsILi8EEENSZ_INSB_IJNSC_ILi8EEESI_EEENSB_IJSI_SE_EEEEEEEvEENS18_INSA_18SM100_TMA_2SM_LOADENS1A_INS1B_ILi1ELi4ELi3EEES1E_NSZ_INSB_IJNSC_ILi32EEES1F_EEENSB_IJSE_S1N_EEEEEEEvEEEENS_8epilogue10collective18CollectiveEpilogueINS1U_23Sm100TmaWarpSpecializedILi1ELi1ELi64ELb0ELb0EEEJNSB_IJNSC_ILi128EEESI_SJ_EEENSB_IJNSZ_IS1Z_SE_EENSZ_ISI_SE_EEEEESL_NSB_IJNSB_IJlllEEESE_S11_EEESL_S25_NS1U_6fusion15FusionCallbacksIS1Y_NS26_17LinearCombinationISL_fSL_fLNS_15FloatRoundStyleE2EEES20_S23_JEEENSA_5SM1004TMEM4LOAD26SM100_TMEM_LOAD_32dp32b64xENSA_20SM90_TMA_LOAD_IM2COLES1J_NSA_39AutoVectorizingCopyWithAssumedAlignmentILi128EEENSA_21SM90_TMA_STORE_IM2COLES1J_S2I_S2I_EEEvvEEEEvNT_6ParamsE) ;  /* 0xffffff6c02b07950 */ /* 0x000fea0003c3ffff */
.L_x_187:
[----:B------:R-:W-:-:S00]  /*9140*/  BRA `(.L_x_187) ;  /* 0xfffffffc00fc7947 */ /* 0x000fc0000383ffff */
[----:B------:R-:W-:-:S00]  /*9150*/  NOP ;  /* 0x0000000000007918 */ /* 0x000fc00000000000 */
        /* <DEDUP_REMOVED lines=10> */
.L_x_188:


//--------------------- .nv.global.init           --------------------------
	.section	.nv.global.init,"aw",@progbits
.nv.global.init:
	.type		$str$29,@object
	.size		$str$29,($str$30 - $str$29)
$str$29:
        /*0000*/ 	.byte	0x28, 0x61, 0x64, 0x64, 0x72, 0x65, 0x73, 0x73, 0x20, 0x26, 0x20, 0x6d, 0x61, 0x73, 0x6b, 0x29
        /*0010*/ 	.byte	0x20, 0x3d, 0x3d, 0x20, 0x30, 0x00
	.type		$str$30,@object
	.size		$str$30,($str$28 - $str$30)
$str$30:
        /*0016*/ 	.byte	0x2f, 0x74, 0x6d, 0x70, 0x2f, 0x63, 0x75, 0x74, 0x6c, 0x61, 0x73, 0x73, 0x5f, 0x73, 0x77, 0x65
        /*0026*/ 	.byte	0x65, 0x70, 0x5f, 0x73, 0x72, 0x63, 0x2f, 0x69, 0x6e, 0x63, 0x6c, 0x75, 0x64, 0x65, 0x2f, 0x63
        /*0036*/ 	.byte	0x75, 0x74, 0x65, 0x2f, 0x70, 0x6f, 0x69, 0x6e, 0x74, 0x65, 0x72, 0x5f, 0x66, 0x6c, 0x61, 0x67
        /*0046*/ 	.byte	0x67, 0x65, 0x64, 0x2e, 0x68, 0x70, 0x70, 0x00
	.type		$str$28,@object
	.size		$str$28,($str$27 - $str$28)
$str$28:
        /*004e*/ 	.byte	0x2f, 0x74, 0x6d, 0x70, 0x2f, 0x63, 0x75, 0x74, 0x6c, 0x61, 0x73, 0x73, 0x5f, 0x73, 0x77, 0x65
        /*005e*/ 	.byte	0x65, 0x70, 0x5f, 0x73, 0x72, 0x63, 0x2f, 0x69, 0x6e, 0x63, 0x6c, 0x75, 0x64, 0x65, 0x2f, 0x63
        /*006e*/ 	.byte	0x75, 0x74, 0x65, 0x2f, 0x61, 0x74, 0x6f, 0x6d, 0x2f, 0x63, 0x6f, 0x70, 0x79, 0x5f, 0x74, 0x72
        /*007e*/ 	.byte	0x61, 0x69, 0x74, 0x73, 0x5f, 0x73, 0x6d, 0x31, 0x30, 0x30, 0x2e, 0x68, 0x70, 0x70, 0x00
	.type		$str$27,@object
	.size		$str$27,(__unnamed_1 - $str$27)
$str$27:
        /*008d*/ 	.byte	0x28, 0x28, 0x75, 0x69, 0x6e, 0x74, 0x33, 0x32, 0x5f, 0x74, 0x28, 0x74, 0x68, 0x72, 0x65, 0x61
        /*009d*/ 	.byte	0x64, 0x49, 0x64, 0x78, 0x2e, 0x78, 0x29, 0x20, 0x2f, 0x20, 0x33, 0x32, 0x29, 0x20, 0x25, 0x20
        /*00ad*/ 	.byte	0x34, 0x29, 0x20, 0x3d, 0x3d, 0x20, 0x28, 0x28, 0x28, 0x74, 0x6d, 0x65, 0x6d, 0x5f, 0x61, 0x64
        /*00bd*/ 	.byte	0x64, 0x72, 0x20, 0x3e, 0x3e, 0x20, 0x31, 0x36, 0x29, 0x20, 0x2f, 0x20, 0x33, 0x32, 0x29, 0x20
        /*00cd*/ 	.byte	0x25, 0x20, 0x34, 0x29, 0x00
	.type		__unnamed_1,@object
	.size		__unnamed_1,(__unnamed_2 - __unnamed_1)
__unnamed_1:
        /*00d2*/ 	.byte	0x61, 0x75, 0x74, 0x6f, 0x20, 0x63, 0x75, 0x74, 0x65, 0x3a, 0x3a, 0x61, 0x73, 0x5f, 0x70, 0x6f
        /* <DEDUP_REMOVED lines=24> */
        /*0262*/ 	.byte	0x43, 0x3c, 0x38, 0x31, 0x39, 0x32, 0x3e, 0x3e, 0x3e, 0x3e, 0x5d, 0x00
	.type		__unnamed_2,@object
	.size		__unnamed_2,(.L_2 - __unnamed_2)
__unnamed_2:
        /* <DEDUP_REMOVED lines=42> */
        /*050e*/ 	.byte	0x3e, 0x3e, 0x3e, 0x3e, 0x5d, 0x00
.L_2:


//--------------------- .nv.shared._ZN7cutlass13device_kernelINS_4conv6kernel13ConvUniversalINS1_16ConvProblemShapeILNS1_8OperatorE1ELi2EEENS1_10collective14CollectiveConvINS1_47MainloopSm100TmaUmmaWarpSpecializedImplicitGemmILS5_1ELi20ELi2ELi1ELi2EN4cute5tupleIJNSA_1CILi2EEENSC_ILi1EEESE_EEEEENSB_IJNSC_ILi256EEENSC_ILi64EEENSB_IJSI_EEEEEENS_12float_e4m3_tESL_NSA_8TiledMMAINSA_8MMA_AtomIJNSA_10MMA_TraitsINSA_25SM100_MMA_F8F6F4_2x1SM_SSEJSL_SL_fSH_SI_NSA_17integral_constantINSA_4UMMA5MajorELSS_0EEENSQ_ISS_LSS_1EEENSQ_INSR_7ScaleInELSV_0EEESW_EEEEEENSA_6LayoutINSB_IJSE_SE_SE_EEENSB_IJNSC_ILi0EEES11_S11_EEEEENSB_IJNSA_10UnderscoreES14_S14_EEEEENS7_6detail27Sm100ImplicitGemmTileTraitsINSA_25SM100_TMA_2SM_LOAD_IM2COLENSA_14ComposedLayoutINSA_7SwizzleILi2ELi4ELi3EEENSA_18smem_ptr_flag_bitsILi8EEENSZ_INSB_IJNSC_ILi8EEESI_EEENSB_IJSI_SE_EEEEEEEvEENS18_INSA_18SM100_TMA_2SM_LOADENS1A_INS1B_ILi1ELi4ELi3EEES1E_NSZ_INSB_IJNSC_ILi32EEES1F_EEENSB_IJSE_S1N_EEEEEEEvEEEENS_8epilogue10collective18CollectiveEpilogueINS1U_23Sm100TmaWarpSpecializedILi1ELi1ELi64ELb0ELb0EEEJNSB_IJNSC_ILi128EEESI_SJ_EEENSB_IJNSZ_IS1Z_SE_EENSZ_ISI_SE_EEEEESL_NSB_IJNSB_IJlllEEESE_S11_EEESL_S25_NS1U_6fusion15FusionCallbacksIS1Y_NS26_17LinearCombinationISL_fSL_fLNS_15FloatRoundStyleE2EEES20_S23_JEEENSA_5SM1004TMEM4LOAD26SM100_TMEM_LOAD_32dp32b64xENSA_20SM90_TMA_LOAD_IM2COLES1J_NSA_39AutoVectorizingCopyWithAssumedAlignmentILi128EEENSA_21SM90_TMA_STORE_IM2COLES1J_S2I_S2I_EEEvvEEEEvNT_6ParamsE --------------------------
	.section	.nv.shared._ZN7cutlass13device_kernelINS_4conv6kernel13ConvUniversalINS1_16ConvProblemShapeILNS1_8OperatorE1ELi2EEENS1_10collective14CollectiveConvINS1_47MainloopSm100TmaUmmaWarpSpecializedImplicitGemmILS5_1ELi20ELi2ELi1ELi2EN4cute5tupleIJNSA_1CILi2EEENSC_ILi1EEESE_EEEEENSB_IJNSC_ILi256EEENSC_ILi64EEENSB_IJSI_EEEEEENS_12float_e4m3_tESL_NSA_8TiledMMAINSA_8MMA_AtomIJNSA_10MMA_TraitsINSA_25SM100_MMA_F8F6F4_2x1SM_SSEJSL_SL_fSH_SI_NSA_17integral_constantINSA_4UMMA5MajorELSS_0EEENSQ_ISS_LSS_1EEENSQ_INSR_7ScaleInELSV_0EEESW_EEEEEENSA_6LayoutINSB_IJSE_SE_SE_EEENSB_IJNSC_ILi0EEES11_S11_EEEEENSB_IJNSA_10UnderscoreES14_S14_EEEEENS7_6detail27Sm100ImplicitGemmTileTraitsINSA_25SM100_TMA_2SM_LOAD_IM2COLENSA_14ComposedLayoutINSA_7SwizzleILi2ELi4ELi3EEENSA_18smem_ptr_flag_bitsILi8EEENSZ_INSB_IJNSC_ILi8EEESI_EEENSB_IJSI_SE_EEEEEEEvEENS18_INSA_18SM100_TMA_2SM_LOADENS1A_INS1B_ILi1ELi4ELi3EEES1E_NSZ_INSB_IJNSC_ILi32EEES1F_EEENSB_IJSE_S1N_EEEEEEEvEEEENS_8epilogue10collective18CollectiveEpilogueINS1U_23Sm100TmaWarpSpecializedILi1ELi1ELi64ELb0ELb0EEEJNSB_IJNSC_ILi128EEESI_SJ_EEENSB_IJNSZ_IS1Z_SE_EENSZ_ISI_SE_EEEEESL_NSB_IJNSB_IJlllEEESE_S11_EEESL_S25_NS1U_6fusion15FusionCallbacksIS1Y_NS26_17LinearCombinationISL_fSL_fLNS_15FloatRoundStyleE2EEES20_S23_JEEENSA_5SM1004TMEM4LOAD26SM100_TMEM_LOAD_32dp32b64xENSA_20SM90_TMA_LOAD_IM2COLES1J_NSA_39AutoVectorizingCopyWithAssumedAlignmentILi128EEENSA_21SM90_TMA_STORE_IM2COLES1J_S2I_S2I_EEEvvEEEEvNT_6ParamsE,"aw",@nobits
	.sectionflags	@""
	.align	16
	.zero		1024


//--------------------- .nv.shared.reserved.0     --------------------------
	.section	.nv.shared.reserved.0,"aw",@nobits
	.weak		__nv_reservedSMEM_offset_0_alias
	.size		__nv_reservedSMEM_offset_0_alias, 0, 64
	.other		__nv_reservedSMEM_offset_0_alias,@"STO_CUDA_RESERVED_SHARED STV_DEFAULT"
__nv_reservedSMEM_offset_0_alias:
	.zero		0
.nv.shared.reserved.0:
	.zero		64
	.weak		__nv_reservedSMEM_tcgen05_partition
	.type		__nv_reservedSMEM_tcgen05_partition,@object
	.size		__nv_reservedSMEM_tcgen05_partition,(.L_0 - __nv_reservedSMEM_tcgen05_partition)
__nv_reservedSMEM_tcgen05_partition:
	.zero		32
.L_0:


//--------------------- .nv.global                --------------------------
	.section	.nv.global,"aw",@nobits
.nv.global:
	.type		_ZN39_INTERNAL_f24b4cb4_4_k_cu_a667a8bd_31264cute1_E,@object
	.size		_ZN39_INTERNAL_f24b4cb4_4_k_cu_a667a8bd_31264cute1_E,(_ZN39_INTERNAL_f24b4cb4_4_k_cu_a667a8bd_31264cuda3std3__45__cpo6cbeginE - _ZN39_INTERNAL_f24b4cb4_4_k_cu_a667a8bd_31264cute1_E)
_ZN39_INTERNAL_f24b4cb4_4_k_cu_a667a8bd_31264cute1_E:
	.zero		1
	.type		_ZN39_INTERNAL_f24b4cb4_4_k_cu_a667a8bd_31264cuda3std3__45__cpo6cbeginE,@object
	.size		_ZN39_INTERNAL_f24b4cb4_4_k_cu_a667a8bd_31264cuda3std3__45__cpo6cbeginE,(_ZN39_INTERNAL_f24b4cb4_4_k_cu_a667a8bd_31264cuda3std3__48in_placeE - _ZN39_INTERNAL_f24b4cb4_4_k_cu_a667a8bd_31264cuda3std3__45__cpo6cbeginE)
_ZN39_INTERNAL_f24b4cb4_4_k_cu_a667a8bd_31264cuda3std3__45__cpo6cbeginE:
	.zero		1
	.type		_ZN39_INTERNAL_f24b4cb4_4_k_cu_a667a8bd_31264cuda3std3__48in_placeE,@object
	.size		_ZN39_INTERNAL_f24b4cb4_4_k_cu_a667a8bd_31264cuda3std3__48in_placeE,(_ZN39_INTERNAL_f24b4cb4_4_k_cu_a667a8bd_31264cuda3std6ranges3__45__cpo9iter_moveE - _ZN39_INTERNAL_f24b4cb4_4_k_cu_a667a8bd_31264cuda3std3__48in_placeE)
_ZN39_INTERNAL_f24b4cb4_4_k_cu_a667a8bd_31264cuda3std3__48in_placeE:
	.zero		1
	.type		_ZN39_INTERNAL_f24b4cb4_4_k_cu_a667a8bd_31264cuda3std6ranges3__45__cpo9iter_moveE,@object
	.size		_ZN39_INTERNAL_f24b4cb4_4_k_cu_a667a8bd_31264cuda3std6ranges3__45__cpo9iter_moveE,(_ZN39_INTERNAL_f24b4cb4_4_k_cu_a667a8bd_31264cuda3std3__45__cpo5beginE - _ZN39_INTERNAL_f24b4cb4_4_k_cu_a667a8bd_31264cuda3std6ranges3__45__cpo9iter_moveE)
_ZN39_INTERNAL_f24b4cb4_4_k_cu_a667a8bd_31264cuda3std6ranges3__45__cpo9iter_moveE:
	.zero		1
	.type		_ZN39_INTERNAL_f24b4cb4_4_k_cu_a667a8bd_31264cuda3std3__45__cpo5beginE,@object
	.size		_ZN39_INTERNAL_f24b4cb4_4_k_cu_a667a8bd_31264cuda3std3__45__cpo5beginE,(_ZN39_INTERNAL_f24b4cb4_4_k_cu_a667a8bd_31264cuda3std3__441_GLOBAL__N__f24b4cb4_4_k_cu_a667a8bd_31266ignoreE - _ZN39_INTERNAL_f24b4cb4_4_k_cu_a667a8bd_31264cuda3std3__45__cpo5beginE)
_ZN39_INTERNAL_f24b4cb4_4_k_cu_a667a8bd_31264cuda3std3__45__cpo5beginE:
	.zero		1
	.type		_ZN39_INTERNAL_f24b4cb4_4_k_cu_a667a8bd_31264cuda3std3__441_GLOBAL__N__f24b4cb4_4_k_cu_a667a8bd_31266ignoreE,@object
	.size		_ZN39_INTERNAL_f24b4cb4_4_k_cu_a667a8bd_31264cuda3std3__441_GLOBAL__N__f24b4cb4_4_k_cu_a667a8bd_31266ignoreE,(_ZN39_INTERNAL_f24b4cb4_4_k_cu_a667a8bd_31264cute7productE - _ZN39_INTERNAL_f24b4cb4_4_k_cu_a667a8bd_31264cuda3std3__441_GLOBAL__N__f24b4cb4_4_k_cu_a667a8bd_31266ignoreE)
_ZN39_INTERNAL_f24b4cb4_4_k_cu_a667a8bd_31264cuda3std3__441_GLOBAL__N__f24b4cb4_4_k_cu_a667a8bd_31266ignoreE:
	.zero		1
	.type		_ZN39_INTERNAL_f24b4cb4_4_k_cu_a667a8bd_31264cute7productE,@object
	.size		_ZN39_INTERNAL_f24b4cb4_4_k_cu_a667a8bd_31264cute7productE,(_ZN39_INTERNAL_f24b4cb4_4_k_cu_a667a8bd_31264cuda3std3__45__cpo3endE - _ZN39_INTERNAL_f24b4cb4_4_k_cu_a667a8bd_31264cute7productE)
_ZN39_INTERNAL_f24b4cb4_4_k_cu_a667a8bd_31264cute7productE:
	.zero		1
	.type		_ZN39_INTERNAL_f24b4cb4_4_k_cu_a667a8bd_31264cuda3std3__45__cpo3endE,@object
	.size		_ZN39_INTERNAL_f24b4cb4_4_k_cu_a667a8bd_31264cuda3std3__45__cpo3endE,(_ZN39_INTERNAL_f24b4cb4_4_k_cu_a667a8bd_31264cuda3std3__419piecewise_constructE - _ZN39_INTERNAL_f24b4cb4_4_k_cu_a667a8bd_31264cuda3std3__45__cpo3endE)
_ZN39_INTERNAL_f24b4cb4_4_k_cu_a667a8bd_31264cuda3std3__45__cpo3endE:
	.zero		1
	.type		_ZN39_INTERNAL_f24b4cb4_4_k_cu_a667a8bd_31264cuda3std3__419piecewise_constructE,@object
	.size		_ZN39_INTERNAL_f24b4cb4_4_k_cu_a667a8bd_31264cuda3std3__419piecewise_constructE,(_ZN39_INTERNAL_f24b4cb4_4_k_cu_a667a8bd_31264cuda3std3__45__cpo4cendE - _ZN39_INTERNAL_f24b4cb4_4_k_cu_a667a8bd_31264cuda3std3__419piecewise_constructE)
_ZN39_INTERNAL_f24b4cb4_4_k_cu_a667a8bd_31264cuda3std3__419piecewise_constructE:
	.zero		1
	.type		_ZN39_INTERNAL_f24b4cb4_4_k_cu_a667a8bd_31264cuda3std3__45__cpo4cendE,@object
	.size		_ZN39_INTERNAL_f24b4cb4_4_k_cu_a667a8bd_31264cuda3std3__45__cpo4cendE,(_ZN39_INTERNAL_f24b4cb4_4_k_cu_a667a8bd_31264cuda3std6ranges3__45__cpo4swapE - _ZN39_INTERNAL_f24b4cb4_4_k_cu_a667a8bd_31264cuda3std3__45__cpo4cendE)
_ZN39_INTERNAL_f24b4cb4_4_k_cu_a667a8bd_31264cuda3std3__45__cpo4cendE:
	.zero		1
	.type		_ZN39_INTERNAL_f24b4cb4_4_k_cu_a667a8bd_31264cuda3std6ranges3__45__cpo4swapE,@object
	.size		_ZN39_INTERNAL_f24b4cb4_4_k_cu_a667a8bd_31264cuda3std6ranges3__45__cpo4swapE,(.L_10 - _ZN39_INTERNAL_f24b4cb4_4_k_cu_a667a8bd_31264cuda3std6ranges3__45__cpo4swapE)
_ZN39_INTERNAL_f24b4cb4_4_k_cu_a667a8bd_31264cuda3std6ranges3__45__cpo4swapE:
	.zero		1
.L_10:


//--------------------- .nv.constant0._ZN7cutlass13device_kernelINS_4conv6kernel13ConvUniversalINS1_16ConvProblemShapeILNS1_8OperatorE1ELi2EEENS1_10collective14CollectiveConvINS1_47MainloopSm100TmaUmmaWarpSpecializedImplicitGemmILS5_1ELi20ELi2ELi1ELi2EN4cute5tupleIJNSA_1CILi2EEENSC_ILi1EEESE_EEEEENSB_IJNSC_ILi256EEENSC_ILi64EEENSB_IJSI_EEEEEENS_12float_e4m3_tESL_NSA_8TiledMMAINSA_8MMA_AtomIJNSA_10MMA_TraitsINSA_25SM100_MMA_F8F6F4_2x1SM_SSEJSL_SL_fSH_SI_NSA_17integral_constantINSA_4UMMA5MajorELSS_0EEENSQ_ISS_LSS_1EEENSQ_INSR_7ScaleInELSV_0EEESW_EEEEEENSA_6LayoutINSB_IJSE_SE_SE_EEENSB_IJNSC_ILi0EEES11_S11_EEEEENSB_IJNSA_10UnderscoreES14_S14_EEEEENS7_6detail27Sm100ImplicitGemmTileTraitsINSA_25SM100_TMA_2SM_LOAD_IM2COLENSA_14ComposedLayoutINSA_7SwizzleILi2ELi4ELi3EEENSA_18smem_ptr_flag_bitsILi8EEENSZ_INSB_IJNSC_ILi8EEESI_EEENSB_IJSI_SE_EEEEEEEvEENS18_INSA_18SM100_TMA_2SM_LOADENS1A_INS1B_ILi1ELi4ELi3EEES1E_NSZ_INSB_IJNSC_ILi32EEES1F_EEENSB_IJSE_S1N_EEEEEEEvEEEENS_8epilogue10collective18CollectiveEpilogueINS1U_23Sm100TmaWarpSpecializedILi1ELi1ELi64ELb0ELb0EEEJNSB_IJNSC_ILi128EEESI_SJ_EEENSB_IJNSZ_IS1Z_SE_EENSZ_ISI_SE_EEEEESL_NSB_IJNSB_IJlllEEESE_S11_EEESL_S25_NS1U_6fusion15FusionCallbacksIS1Y_NS26_17LinearCombinationISL_fSL_fLNS_15FloatRoundStyleE2EEES20_S23_JEEENSA_5SM1004TMEM4LOAD26SM100_TMEM_LOAD_32dp32b64xENSA_20SM90_TMA_LOAD_IM2COLES1J_NSA_39AutoVectorizingCopyWithAssumedAlignmentILi128EEENSA_21SM90_TMA_STORE_IM2COLES1J_S2I_S2I_EEEvvEEEEvNT_6ParamsE --------------------------
	.section	.nv.constant0._ZN7cutlass13device_kernelINS_4conv6kernel13ConvUniversalINS1_16ConvProblemShapeILNS1_8OperatorE1ELi2EEENS1_10collective14CollectiveConvINS1_47MainloopSm100TmaUmmaWarpSpecializedImplicitGemmILS5_1ELi20ELi2ELi1ELi2EN4cute5tupleIJNSA_1CILi2EEENSC_ILi1EEESE_EEEEENSB_IJNSC_ILi256EEENSC_ILi64EEENSB_IJSI_EEEEEENS_12float_e4m3_tESL_NSA_8TiledMMAINSA_8MMA_AtomIJNSA_10MMA_TraitsINSA_25SM100_MMA_F8F6F4_2x1SM_SSEJSL_SL_fSH_SI_NSA_17integral_constantINSA_4UMMA5MajorELSS_0EEENSQ_ISS_LSS_1EEENSQ_INSR_7ScaleInELSV_0EEESW_EEEEEENSA_6LayoutINSB_IJSE_SE_SE_EEENSB_IJNSC_ILi0EEES11_S11_EEEEENSB_IJNSA_10UnderscoreES14_S14_EEEEENS7_6detail27Sm100ImplicitGemmTileTraitsINSA_25SM100_TMA_2SM_LOAD_IM2COLENSA_14ComposedLayoutINSA_7SwizzleILi2ELi4ELi3EEENSA_18smem_ptr_flag_bitsILi8EEENSZ_INSB_IJNSC_ILi8EEESI_EEENSB_IJSI_SE_EEEEEEEvEENS18_INSA_18SM100_TMA_2SM_LOADENS1A_INS1B_ILi1ELi4ELi3EEES1E_NSZ_INSB_IJNSC_ILi32EEES1F_EEENSB_IJSE_S1N_EEEEEEEvEEEENS_8epilogue10collective18CollectiveEpilogueINS1U_23Sm100TmaWarpSpecializedILi1ELi1ELi64ELb0ELb0EEEJNSB_IJNSC_ILi128EEESI_SJ_EEENSB_IJNSZ_IS1Z_SE_EENSZ_ISI_SE_EEEEESL_NSB_IJNSB_IJlllEEESE_S11_EEESL_S25_NS1U_6fusion15FusionCallbacksIS1Y_NS26_17LinearCombinationISL_fSL_fLNS_15FloatRoundStyleE2EEES20_S23_JEEENSA_5SM1004TMEM4LOAD26SM100_TMEM_LOAD_32dp32b64xENSA_20SM90_TMA_LOAD_IM2COLES1J_NSA_39AutoVectorizingCopyWithAssumedAlignmentILi128EEENSA_21SM90_TMA_STORE_IM2COLES1J_S2I_S2I_EEEvvEEEEvNT_6ParamsE,"a",@progbits
	.sectionflags	@""
	.align	4
.nv.constant0._ZN7cutlass13device_kernelINS_4conv6kernel13ConvUniversalINS1_16ConvProblemShapeILNS1_8OperatorE1ELi2EEENS1_10collective14CollectiveConvINS1_47MainloopSm100TmaUmmaWarpSpecializedImplicitGemmILS5_1ELi20ELi2ELi1ELi2EN4cute5tupleIJNSA_1CILi2EEENSC_ILi1EEESE_EEEEENSB_IJNSC_ILi256EEENSC_ILi64EEENSB_IJSI_EEEEEENS_12float_e4m3_tESL_NSA_8TiledMMAINSA_8MMA_AtomIJNSA_10MMA_TraitsINSA_25SM100_MMA_F8F6F4_2x1SM_SSEJSL_SL_fSH_SI_NSA_17integral_constantINSA_4UMMA5MajorELSS_0EEENSQ_ISS_LSS_1EEENSQ_INSR_7ScaleInELSV_0EEESW_EEEEEENSA_6LayoutINSB_IJSE_SE_SE_EEENSB_IJNSC_ILi0EEES11_S11_EEEEENSB_IJNSA_10UnderscoreES14_S14_EEEEENS7_6detail27Sm100ImplicitGemmTileTraitsINSA_25SM100_TMA_2SM_LOAD_IM2COLENSA_14ComposedLayoutINSA_7SwizzleILi2ELi4ELi3EEENSA_18smem_ptr_flag_bitsILi8EEENSZ_INSB_IJNSC_ILi8EEESI_EEENSB_IJSI_SE_EEEEEEEvEENS18_INSA_18SM100_TMA_2SM_LOADENS1A_INS1B_ILi1ELi4ELi3EEES1E_NSZ_INSB_IJNSC_ILi32EEES1F_EEENSB_IJSE_S1N_EEEEEEEvEEEENS_8epilogue10collective18CollectiveEpilogueINS1U_23Sm100TmaWarpSpecializedILi1ELi1ELi64ELb0ELb0EEEJNSB_IJNSC_ILi128EEESI_SJ_EEENSB_IJNSZ_IS1Z_SE_EENSZ_ISI_SE_EEEEESL_NSB_IJNSB_IJlllEEESE_S11_EEESL_S25_NS1U_6fusion15FusionCallbacksIS1Y_NS26_17LinearCombinationISL_fSL_fLNS_15FloatRoundStyleE2EEES20_S23_JEEENSA_5SM1004TMEM4LOAD26SM100_TMEM_LOAD_32dp32b64xENSA_20SM90_TMA_LOAD_IM2COLES1J_NSA_39AutoVectorizingCopyWithAssumedAlignmentILi128EEENSA_21SM90_TMA_STORE_IM2COLES1J_S2I_S2I_EEEvvEEEEvNT_6ParamsE:
	.zero		2944


//--------------------- SYMBOLS --------------------------

	.type		.nv.reservedSmem.offset0,@object
	.size		.nv.reservedSmem.offset0,0x4
	.type		.nv.reservedSmem.cap,@object
	.size		.nv.reservedSmem.cap,0x4
	.type		__assertfail,@function
